// auto-generated by cutlass_sweep.conv — config: {"arch": "sm_100", "cluster_m": 1, "cluster_n": 1, "conv_kind": "wgrad", "dtype": "e4m3", "ndim": 3, "tile_k": 32, "tile_m": 64, "tile_n": 128}
#include "cutlass/cutlass.h"
#include "cute/tensor.hpp"
#include "cutlass/kernel_hardware_info.hpp"
#include "cutlass/conv/convolution.h"
#include "cutlass/conv/dispatch_policy.hpp"
#include "cutlass/conv/collective/collective_builder.hpp"
#include "cutlass/conv/kernel/conv_universal.hpp"
#include "cutlass/conv/device/conv_universal_adapter.hpp"
#include "cutlass/epilogue/collective/collective_builder.hpp"

using namespace cute;
using Elem = cutlass::float_e4m3_t;
using Acc  = float;
using LayoutAB = cutlass::layout::TensorNDHWC;
using LayoutC  = cutlass::layout::TensorKCSRT;
constexpr auto ConvOp = cutlass::conv::Operator::kWgrad;
using TileShape    = Shape<_64, Shape<_128>, Shape<_32>>;
using ClusterShape = Shape<_1, _1, _1>;

using CollectiveEpilogue = typename cutlass::epilogue::collective::CollectiveBuilder<
    cutlass::arch::Sm100, cutlass::arch::OpClassTensorOp,
    TileShape, ClusterShape,
    cutlass::epilogue::collective::EpilogueTileAuto,
    Acc, Acc,
    Elem, LayoutC, 128 / cutlass::sizeof_bits<Elem>::value,
    Elem, LayoutC, 128 / cutlass::sizeof_bits<Elem>::value,
    cutlass::epilogue::collective::EpilogueScheduleAuto
  >::CollectiveOp;

using CollectiveMainloop = typename cutlass::conv::collective::CollectiveBuilder<
    cutlass::arch::Sm100, cutlass::arch::OpClassTensorOp, ConvOp,
    Elem, LayoutAB, 128 / cutlass::sizeof_bits<Elem>::value,
    Elem, LayoutAB, 128 / cutlass::sizeof_bits<Elem>::value,
    Acc,
    TileShape, ClusterShape,
    cutlass::conv::collective::StageCountAutoCarveout<
        static_cast<int>(sizeof(typename CollectiveEpilogue::SharedStorage))>,
    cutlass::conv::collective::KernelScheduleAuto
  >::CollectiveOp;

using ProblemShape = cutlass::conv::ConvProblemShape<
    ConvOp, CollectiveMainloop::DispatchPolicy::NumSpatialDimensions>;
using ConvKernel = cutlass::conv::kernel::ConvUniversal<
    ProblemShape, CollectiveMainloop, CollectiveEpilogue>;
using Conv = cutlass::conv::device::ConvUniversalAdapter<ConvKernel>;

auto* _anchor = &cutlass::device_kernel<ConvKernel>;


// ===== COMPILED SASS (sm_100a) =====

	.target	sm_100a

	.elftype	@"ET_EXEC"


//--------------------- .note.nv.tkinfo           --------------------------
	.section	.note.nv.tkinfo,"",@"SHT_NOTE"
	.sectionflags	@"SHF_NOTE_NV_TKINFO"
	.tkinfo
        /*0018*/ 	.word	0x00000002
        /*0030*/ 	.string	""
        /*0030*/ 	.string	"ptxas"
        /*0030*/ 	.string	"Cuda compilation tools, release 13.0, V13.0.88"
        /*0030*/ 	.string	"Build cuda_13.0.r13.0/compiler.36424714_0"
        /*0030*/ 	.string	"-arch sm_100a -m 64 "



//--------------------- .note.nv.cuinfo           --------------------------
	.section	.note.nv.cuinfo,"",@"SHT_NOTE"
	.sectionflags	@"SHF_NOTE_NV_CUINFO"
        /*0018*/ 	.short	0x0002
        /*001a*/ 	.short	0x0064
        /*001c*/ 	.short	0x0082
	.zero		2


//--------------------- .nv.info                  --------------------------
	.section	.nv.info,"",@"SHT_CUDA_INFO"
	.align	4


	//----- nvinfo : EIATTR_REGCOUNT
	.align		4
        /*0000*/ 	.byte	0x04, 0x2f
        /*0002*/ 	.short	(.L_19 - .L_18)
	.align		4
.L_18:
        /*0004*/ 	.word	index@(_ZN7cutlass13device_kernelINS_4conv6kernel13ConvUniversalINS1_16ConvProblemShapeILNS1_8OperatorE2ELi3EEENS1_10collective14CollectiveConvINS1_47MainloopSm100TmaUmmaWarpSpecializedImplicitGemmILS5_2ELi34ELi3ELi1ELi2EN4cute5tupleIJNSA_1CILi1EEESD_SD_EEEEENSB_IJNSC_ILi64EEENSB_IJNSC_ILi128EEEEEENSB_IJNSC_ILi32EEEEEEEEENS_12float_e4m3_tESM_NSA_8TiledMMAINSA_8MMA_AtomIJNSA_10MMA_TraitsINSA_19SM100_MMA_F8F6F4_SSEJSM_SM_fSG_SH_NSA_17integral_constantINSA_4UMMA5MajorELST_1EEESU_NSR_INSS_7ScaleInELSV_0EEESW_EEEEEENSA_6LayoutISE_NSB_IJNSC_ILi0EEES10_S10_EEEEENSB_IJNSA_10UnderscoreES13_S13_EEEEENS7_6detail27Sm100ImplicitGemmTileTraitsINSA_13SM90_TMA_LOADENSA_14ComposedLayoutINSA_7SwizzleILi2ELi4ELi3EEENSA_18smem_ptr_flag_bitsILi8EEENSZ_INSB_IJSG_NSC_ILi8EEEEEENSB_IJSD_SG_EEEEEEEvEENS17_INSA_20SM90_TMA_LOAD_IM2COLENS19_INS1A_ILi3ELi4ELi3EEES1D_NSZ_INSB_IJSH_S1E_EEENSB_IJSD_SH_EEEEEEEvEEEENS_8epilogue10collective18CollectiveEpilogueINS1S_23Sm100TmaWarpSpecializedILi2ELi2ELi32ELb0ELb0EEEJSL_NSB_IJNSZ_ISG_SD_EES1X_EEESM_NSB_IJlNSB_IJSD_lllEEES10_EEESM_S20_NS1S_6fusion15FusionCallbacksIS1W_NS21_17LinearCombinationISM_fSM_fLNS_15FloatRoundStyleE2EEESL_S1Y_JEEENSA_5SM1004TMEM4LOAD26SM100_TMEM_LOAD_16dp32b32xES18_NS19_IS1B_S1D_NSZ_INSB_IJS1E_SG_EEENSB_IJSG_SD_EEEEEEENSA_39AutoVectorizingCopyWithAssumedAlignmentILi128EEENSA_14SM90_TMA_STOREES2E_S2G_S2G_EEEvvEEEEvNT_6ParamsE)
        /*0008*/ 	.word	0x00000077


	//----- nvinfo : EIATTR_FRAME_SIZE
	.align		4
.L_19:
        /*000c*/ 	.byte	0x04, 0x11
        /*000e*/ 	.short	(.L_21 - .L_20)
	.align		4
.L_20:
        /*0010*/ 	.word	index@($__internal_2_$__cuda_sm10x_tcgen05_guardrail_trap_unallocated_columns_being_dealloced)
        /*0014*/ 	.word	0x00000008


	//----- nvinfo : EIATTR_FRAME_SIZE
	.align		4
.L_21:
        /*0018*/ 	.byte	0x04, 0x11
        /*001a*/ 	.short	(.L_23 - .L_22)
	.align		4
.L_22:
        /*001c*/ 	.word	index@($__internal_1_$__cuda_sm10x_tcgen05_guardrail_trap_phase_invalid_during_alloc)
        /*0020*/ 	.word	0x00000008


	//----- nvinfo : EIATTR_FRAME_SIZE
	.align		4
.L_23:
        /*0024*/ 	.byte	0x04, 0x11
        /*0026*/ 	.short	(.L_25 - .L_24)
	.align		4
.L_24:
        /*0028*/ 	.word	index@($__internal_0_$__cuda_sm10x_tcgen05_guardrail_trap_col_being_dealloced_not_returned_by_alloc)
        /*002c*/ 	.word	0x00000008


	//----- nvinfo : EIATTR_FRAME_SIZE
	.align		4
.L_25:
        /*0030*/ 	.byte	0x04, 0x11
        /*0032*/ 	.short	(.L_27 - .L_26)
	.align		4
.L_26:
        /*0034*/ 	.word	index@(_ZN7cutlass13device_kernelINS_4conv6kernel13ConvUniversalINS1_16ConvProblemShapeILNS1_8OperatorE2ELi3EEENS1_10collective14CollectiveConvINS1_47MainloopSm100TmaUmmaWarpSpecializedImplicitGemmILS5_2ELi34ELi3ELi1ELi2EN4cute5tupleIJNSA_1CILi1EEESD_SD_EEEEENSB_IJNSC_ILi64EEENSB_IJNSC_ILi128EEEEEENSB_IJNSC_ILi32EEEEEEEEENS_12float_e4m3_tESM_NSA_8TiledMMAINSA_8MMA_AtomIJNSA_10MMA_TraitsINSA_19SM100_MMA_F8F6F4_SSEJSM_SM_fSG_SH_NSA_17integral_constantINSA_4UMMA5MajorELST_1EEESU_NSR_INSS_7ScaleInELSV_0EEESW_EEEEEENSA_6LayoutISE_NSB_IJNSC_ILi0EEES10_S10_EEEEENSB_IJNSA_10UnderscoreES13_S13_EEEEENS7_6detail27Sm100ImplicitGemmTileTraitsINSA_13SM90_TMA_LOADENSA_14ComposedLayoutINSA_7SwizzleILi2ELi4ELi3EEENSA_18smem_ptr_flag_bitsILi8EEENSZ_INSB_IJSG_NSC_ILi8EEEEEENSB_IJSD_SG_EEEEEEEvEENS17_INSA_20SM90_TMA_LOAD_IM2COLENS19_INS1A_ILi3ELi4ELi3EEES1D_NSZ_INSB_IJSH_S1E_EEENSB_IJSD_SH_EEEEEEEvEEEENS_8epilogue10collective18CollectiveEpilogueINS1S_23Sm100TmaWarpSpecializedILi2ELi2ELi32ELb0ELb0EEEJSL_NSB_IJNSZ_ISG_SD_EES1X_EEESM_NSB_IJlNSB_IJSD_lllEEES10_EEESM_S20_NS1S_6fusion15FusionCallbacksIS1W_NS21_17LinearCombinationISM_fSM_fLNS_15FloatRoundStyleE2EEESL_S1Y_JEEENSA_5SM1004TMEM4LOAD26SM100_TMEM_LOAD_16dp32b32xES18_NS19_IS1B_S1D_NSZ_INSB_IJS1E_SG_EEENSB_IJSG_SD_EEEEEEENSA_39AutoVectorizingCopyWithAssumedAlignmentILi128EEENSA_14SM90_TMA_STOREES2E_S2G_S2G_EEEvvEEEEvNT_6ParamsE)
        /*0038*/ 	.word	0x00000008


	//----- nvinfo : EIATTR_MIN_STACK_SIZE
	.align		4
.L_27:
        /*003c*/ 	.byte	0x04, 0x12
        /*003e*/ 	.short	(.L_29 - .L_28)
	.align		4
.L_28:
        /*0040*/ 	.word	index@(_ZN7cutlass13device_kernelINS_4conv6kernel13ConvUniversalINS1_16ConvProblemShapeILNS1_8OperatorE2ELi3EEENS1_10collective14CollectiveConvINS1_47MainloopSm100TmaUmmaWarpSpecializedImplicitGemmILS5_2ELi34ELi3ELi1ELi2EN4cute5tupleIJNSA_1CILi1EEESD_SD_EEEEENSB_IJNSC_ILi64EEENSB_IJNSC_ILi128EEEEEENSB_IJNSC_ILi32EEEEEEEEENS_12float_e4m3_tESM_NSA_8TiledMMAINSA_8MMA_AtomIJNSA_10MMA_TraitsINSA_19SM100_MMA_F8F6F4_SSEJSM_SM_fSG_SH_NSA_17integral_constantINSA_4UMMA5MajorELST_1EEESU_NSR_INSS_7ScaleInELSV_0EEESW_EEEEEENSA_6LayoutISE_NSB_IJNSC_ILi0EEES10_S10_EEEEENSB_IJNSA_10UnderscoreES13_S13_EEEEENS7_6detail27Sm100ImplicitGemmTileTraitsINSA_13SM90_TMA_LOADENSA_14ComposedLayoutINSA_7SwizzleILi2ELi4ELi3EEENSA_18smem_ptr_flag_bitsILi8EEENSZ_INSB_IJSG_NSC_ILi8EEEEEENSB_IJSD_SG_EEEEEEEvEENS17_INSA_20SM90_TMA_LOAD_IM2COLENS19_INS1A_ILi3ELi4ELi3EEES1D_NSZ_INSB_IJSH_S1E_EEENSB_IJSD_SH_EEEEEEEvEEEENS_8epilogue10collective18CollectiveEpilogueINS1S_23Sm100TmaWarpSpecializedILi2ELi2ELi32ELb0ELb0EEEJSL_NSB_IJNSZ_ISG_SD_EES1X_EEESM_NSB_IJlNSB_IJSD_lllEEES10_EEESM_S20_NS1S_6fusion15FusionCallbacksIS1W_NS21_17LinearCombinationISM_fSM_fLNS_15FloatRoundStyleE2EEESL_S1Y_JEEENSA_5SM1004TMEM4LOAD26SM100_TMEM_LOAD_16dp32b32xES18_NS19_IS1B_S1D_NSZ_INSB_IJS1E_SG_EEENSB_IJSG_SD_EEEEEEENSA_39AutoVectorizingCopyWithAssumedAlignmentILi128EEENSA_14SM90_TMA_STOREES2E_S2G_S2G_EEEvvEEEEvNT_6ParamsE)
        /*0044*/ 	.word	0x00000008
.L_29:


//--------------------- .nv.compat                --------------------------
	.section	.nv.compat,"",@"SHT_CUDA_COMPAT_INFO"
	.align	4
        /*0000*/ 	.byte	0x02, 0x09, 0x01, 0x00, 0x02, 0x02, 0x02, 0x00, 0x02, 0x05, 0x05, 0x00, 0x03, 0x07, 0x01, 0x01
        /*0010*/ 	.byte	0x02, 0x03, 0x01, 0x00, 0x02, 0x06, 0x01, 0x00, 0x04, 0x0b, 0x08, 0x00, 0x09, 0x00, 0x00, 0x00
        /*0020*/ 	.byte	0x00, 0x00, 0x00, 0x00


//--------------------- .nv.info._ZN7cutlass13device_kernelINS_4conv6kernel13ConvUniversalINS1_16ConvProblemShapeILNS1_8OperatorE2ELi3EEENS1_10collective14CollectiveConvINS1_47MainloopSm100TmaUmmaWarpSpecializedImplicitGemmILS5_2ELi34ELi3ELi1ELi2EN4cute5tupleIJNSA_1CILi1EEESD_SD_EEEEENSB_IJNSC_ILi64EEENSB_IJNSC_ILi128EEEEEENSB_IJNSC_ILi32EEEEEEEEENS_12float_e4m3_tESM_NSA_8TiledMMAINSA_8MMA_AtomIJNSA_10MMA_TraitsINSA_19SM100_MMA_F8F6F4_SSEJSM_SM_fSG_SH_NSA_17integral_constantINSA_4UMMA5MajorELST_1EEESU_NSR_INSS_7ScaleInELSV_0EEESW_EEEEEENSA_6LayoutISE_NSB_IJNSC_ILi0EEES10_S10_EEEEENSB_IJNSA_10UnderscoreES13_S13_EEEEENS7_6detail27Sm100ImplicitGemmTileTraitsINSA_13SM90_TMA_LOADENSA_14ComposedLayoutINSA_7SwizzleILi2ELi4ELi3EEENSA_18smem_ptr_flag_bitsILi8EEENSZ_INSB_IJSG_NSC_ILi8EEEEEENSB_IJSD_SG_EEEEEEEvEENS17_INSA_20SM90_TMA_LOAD_IM2COLENS19_INS1A_ILi3ELi4ELi3EEES1D_NSZ_INSB_IJSH_S1E_EEENSB_IJSD_SH_EEEEEEEvEEEENS_8epilogue10collective18CollectiveEpilogueINS1S_23Sm100TmaWarpSpecializedILi2ELi2ELi32ELb0ELb0EEEJSL_NSB_IJNSZ_ISG_SD_EES1X_EEESM_NSB_IJlNSB_IJSD_lllEEES10_EEESM_S20_NS1S_6fusion15FusionCallbacksIS1W_NS21_17LinearCombinationISM_fSM_fLNS_15FloatRoundStyleE2EEESL_S1Y_JEEENSA_5SM1004TMEM4LOAD26SM100_TMEM_LOAD_16dp32b32xES18_NS19_IS1B_S1D_NSZ_INSB_IJS1E_SG_EEENSB_IJSG_SD_EEEEEEENSA_39AutoVectorizingCopyWithAssumedAlignmentILi128EEENSA_14SM90_TMA_STOREES2E_S2G_S2G_EEEvvEEEEvNT_6ParamsE --------------------------
	.section	.nv.info._ZN7cutlass13device_kernelINS_4conv6kernel13ConvUniversalINS1_16ConvProblemShapeILNS1_8OperatorE2ELi3EEENS1_10collective14CollectiveConvINS1_47MainloopSm100TmaUmmaWarpSpecializedImplicitGemmILS5_2ELi34ELi3ELi1ELi2EN4cute5tupleIJNSA_1CILi1EEESD_SD_EEEEENSB_IJNSC_ILi64EEENSB_IJNSC_ILi128EEEEEENSB_IJNSC_ILi32EEEEEEEEENS_12float_e4m3_tESM_NSA_8TiledMMAINSA_8MMA_AtomIJNSA_10MMA_TraitsINSA_19SM100_MMA_F8F6F4_SSEJSM_SM_fSG_SH_NSA_17integral_constantINSA_4UMMA5MajorELST_1EEESU_NSR_INSS_7ScaleInELSV_0EEESW_EEEEEENSA_6LayoutISE_NSB_IJNSC_ILi0EEES10_S10_EEEEENSB_IJNSA_10UnderscoreES13_S13_EEEEENS7_6detail27Sm100ImplicitGemmTileTraitsINSA_13SM90_TMA_LOADENSA_14ComposedLayoutINSA_7SwizzleILi2ELi4ELi3EEENSA_18smem_ptr_flag_bitsILi8EEENSZ_INSB_IJSG_NSC_ILi8EEEEEENSB_IJSD_SG_EEEEEEEvEENS17_INSA_20SM90_TMA_LOAD_IM2COLENS19_INS1A_ILi3ELi4ELi3EEES1D_NSZ_INSB_IJSH_S1E_EEENSB_IJSD_SH_EEEEEEEvEEEENS_8epilogue10collective18CollectiveEpilogueINS1S_23Sm100TmaWarpSpecializedILi2ELi2ELi32ELb0ELb0EEEJSL_NSB_IJNSZ_ISG_SD_EES1X_EEESM_NSB_IJlNSB_IJSD_lllEEES10_EEESM_S20_NS1S_6fusion15FusionCallbacksIS1W_NS21_17LinearCombinationISM_fSM_fLNS_15FloatRoundStyleE2EEESL_S1Y_JEEENSA_5SM1004TMEM4LOAD26SM100_TMEM_LOAD_16dp32b32xES18_NS19_IS1B_S1D_NSZ_INSB_IJS1E_SG_EEENSB_IJSG_SD_EEEEEEENSA_39AutoVectorizingCopyWithAssumedAlignmentILi128EEENSA_14SM90_TMA_STOREES2E_S2G_S2G_EEEvvEEEEvNT_6ParamsE,"",@"SHT_CUDA_INFO"
	.sectionflags	@""
	.align	4


	//----- nvinfo : EIATTR_CUDA_API_VERSION
	.align		4
        /*0000*/ 	.byte	0x04, 0x37
        /*0002*/ 	.short	(.L_31 - .L_30)
.L_30:
        /*0004*/ 	.word	0x00000082


	//----- nvinfo : EIATTR_KPARAM_INFO
	.align		4
.L_31:
        /*0008*/ 	.byte	0x04, 0x17
        /*000a*/ 	.short	(.L_33 - .L_32)
.L_32:
        /*000c*/ 	.word	0x00000000
        /*0010*/ 	.short	0x0000
        /*0012*/ 	.short	0x0000
        /*0014*/ 	.byte	0x00, 0xf0, 0x01, 0x24


	//----- nvinfo : EIATTR_AT_ENTRY_FRAGMENTS
	.align		4
.L_33:
        /*0018*/ 	.byte	0x04, 0x4f
        /*001a*/ 	.short	(.L_35 - .L_34)


	//   ....[0]....
.L_34:
        /*001c*/ 	.word	0x00000006


	//----- nvinfo : EIATTR_RESERVED_SMEM_USED
	.align		4
.L_35:
        /*0020*/ 	.byte	0x01, 0x41
	.zero		2


	//----- nvinfo : EIATTR_SPARSE_MMA_MASK
	.align		4
        /*0024*/ 	.byte	0x03, 0x50
        /*0026*/ 	.short	0x0000


	//----- nvinfo : EIATTR_TCGEN05_1CTA_USED
	.align		4
        /*0028*/ 	.byte	0x01, 0x51
	.zero		2


	//----- nvinfo : EIATTR_MAXREG_COUNT
	.align		4
        /*002c*/ 	.byte	0x03, 0x1b
        /*002e*/ 	.short	0x00ff


	//----- nvinfo : EIATTR_NUM_BARRIERS
	.align		4
        /*0030*/ 	.byte	0x02, 0x4c
        /*0032*/ 	.byte	0x07
	.zero		1


	//----- nvinfo : EIATTR_EXTERNS
	.align		4
        /*0034*/ 	.byte	0x04, 0x0f
        /*0036*/ 	.short	(.L_37 - .L_36)


	//   ....[0]....
	.align		4
.L_36:
        /*0038*/ 	.word	index@(__assertfail)


	//----- nvinfo : EIATTR_MERCURY_ISA_VERSION
	.align		4
.L_37:
        /*003c*/ 	.byte	0x03, 0x5f
        /*003e*/ 	.short	0x0101


	//----- nvinfo : EIATTR_INT_WARP_WIDE_INSTR_OFFSETS
	.align		4
        /*0040*/ 	.byte	0x04, 0x31
        /*0042*/ 	.short	(.L_39 - .L_38)


	//   ....[0]....
.L_38:
        /*0044*/ 	.word	0x000054b0


	//   ....[1]....
        /*0048*/ 	.word	0x000054d0


	//   ....[2]....
        /*004c*/ 	.word	0x00005500


	//   ....[3]....
        /*0050*/ 	.word	0x00006740


	//   ....[4]....
        /*0054*/ 	.word	0x000067b0


	//   ....[5]....
        /*0058*/ 	.word	0x000068c0


	//   ....[6]....
        /*005c*/ 	.word	0x00006970


	//----- nvinfo : EIATTR_COOP_GROUP_MASK_REGIDS
	.align		4
.L_39:
        /*0060*/ 	.byte	0x04, 0x29
        /*0062*/ 	.short	(.L_41 - .L_40)


	//   ....[0]....
.L_40:
        /*0064*/ 	.word	0xffffffff


	//   ....[1]....
        /*0068*/ 	.word	0xffffffff


	//   ....[2]....
        /*006c*/ 	.word	0xffffffff


	//   ....[3]....
        /*0070*/ 	.word	0xffffffff


	//   ....[4]....
        /*0074*/ 	.word	0xffffffff


	//   ....[5]....
        /*0078*/ 	.word	0xffffffff


	//   ....[6]....
        /*007c*/ 	.word	0xffffffff


	//   ....[7]....
        /*0080*/ 	.word	0xffffffff


	//   ....[8]....
        /*0084*/ 	.word	0xffffffff


	//   ....[9]....
        /*0088*/ 	.word	0xffffffff


	//   ....[10]....
        /*008c*/ 	.word	0xffffffff


	//   ....[11]....
        /*0090*/ 	.word	0xffffffff


	//----- nvinfo : EIATTR_COOP_GROUP_INSTR_OFFSETS
	.align		4
.L_41:
        /*0094*/ 	.byte	0x04, 0x28
        /*0096*/ 	.short	(.L_43 - .L_42)


	//   ....[0]....
.L_42:
        /*0098*/ 	.word	0x00000090


	//   ....[1]....
        /*009c*/ 	.word	0x00000500


	//   ....[2]....
        /*00a0*/ 	.word	0x00000a60


	//   ....[3]....
        /*00a4*/ 	.word	0x00000bc0


	//   ....[4]....
        /*00a8*/ 	.word	0x00000cc0


	//   ....[5]....
        /*00ac*/ 	.word	0x00000e10


	//   ....[6]....
        /*00b0*/ 	.word	0x00002a90


	//   ....[7]....
        /*00b4*/ 	.word	0x000049a0


	//   ....[8]....
        /*00b8*/ 	.word	0x00004bb0


	//   ....[9]....
        /*00bc*/ 	.word	0x00004be0


	//   ....[10]....
        /*00c0*/ 	.word	0x00005390


	//   ....[11]....
        /*00c4*/ 	.word	0x000055d0


	//----- nvinfo : EIATTR_VRC_CTA_INIT_COUNT
	.align		4
.L_43:
        /*00c8*/ 	.byte	0x02, 0x4a
        /*00ca*/ 	.byte	0x80
	.zero		1


	//----- nvinfo : EIATTR_SYSCALL_OFFSETS
	.align		4
        /*00cc*/ 	.byte	0x04, 0x46
        /*00ce*/ 	.short	(.L_45 - .L_44)


	//   ....[0]....
.L_44:
        /*00d0*/ 	.word	0x00007b90


	//   ....[1]....
        /*00d4*/ 	.word	0x00007cd0


	//   ....[2]....
        /*00d8*/ 	.word	0x000084e0


	//   ....[3]....
        /*00dc*/ 	.word	0x00009280


	//----- nvinfo : EIATTR_MBARRIER_INSTR_OFFSETS
	.align		4
.L_45:
        /*00e0*/ 	.byte	0x04, 0x39
        /*00e2*/ 	.short	(.L_47 - .L_46)


	//   ....[0]....
.L_46:
        /*00e4*/ 	.word	0x00000600
        /*00e8*/ 	.word	0x000000ff
        /*00ec*/ 	.word	0x00000000
        /*00f0*/ 	.short	0x0100
        /*00f2*/ 	.byte	0x04
	.zero		1


	//   ....[1]....
        /*00f4*/ 	.word	0x00000610
        /*00f8*/ 	.word	0x000000ff
        /*00fc*/ 	.word	0x00000110
        /*0100*/ 	.short	0x0100
        /*0102*/ 	.byte	0x04
	.zero		1


	//   ....[2]....
        /*0104*/ 	.word	0x00000620
        /*0108*/ 	.word	0x000000ff
        /*010c*/ 	.word	0x00000008
        /*0110*/ 	.short	0x0100
        /*0112*/ 	.byte	0x04
	.zero		1


	//   ....[3]....
        /*0114*/ 	.word	0x00000630
        /*0118*/ 	.word	0x000000ff
        /*011c*/ 	.word	0x00000118
        /*0120*/ 	.short	0x0100
        /*0122*/ 	.byte	0x04
	.zero		1


	//   ....[4]....
        /*0124*/ 	.word	0x00000640
        /*0128*/ 	.word	0x000000ff
        /*012c*/ 	.word	0x00000010
        /*0130*/ 	.short	0x0100
        /*0132*/ 	.byte	0x04
	.zero		1


	//   ....[5]....
        /*0134*/ 	.word	0x00000650
        /*0138*/ 	.word	0x000000ff
        /*013c*/ 	.word	0x00000120
        /*0140*/ 	.short	0x0100
        /*0142*/ 	.byte	0x04
	.zero		1


	//   ....[6]....
        /*0144*/ 	.word	0x00000660
        /*0148*/ 	.word	0x000000ff
        /*014c*/ 	.word	0x00000018
        /*0150*/ 	.short	0x0100
        /*0152*/ 	.byte	0x04
	.zero		1


	//   ....[7]....
        /*0154*/ 	.word	0x00000670
        /*0158*/ 	.word	0x000000ff
        /*015c*/ 	.word	0x00000128
        /*0160*/ 	.short	0x0100
        /*0162*/ 	.byte	0x04
	.zero		1


	//   ....[8]....
        /*0164*/ 	.word	0x00000680
        /*0168*/ 	.word	0x000000ff
        /*016c*/ 	.word	0x00000020
        /*0170*/ 	.short	0x0100
        /*0172*/ 	.byte	0x04
	.zero		1


	//   ....[9]....
        /*0174*/ 	.word	0x00000690
        /*0178*/ 	.word	0x000000ff
        /*017c*/ 	.word	0x00000130
        /*0180*/ 	.short	0x0100
        /*0182*/ 	.byte	0x04
	.zero		1


	//   ....[10]....
        /*0184*/ 	.word	0x000006a0
        /*0188*/ 	.word	0x000000ff
        /*018c*/ 	.word	0x00000028
        /*0190*/ 	.short	0x0100
        /*0192*/ 	.byte	0x04
	.zero		1


	//   ....[11]....
        /*0194*/ 	.word	0x000006b0
        /*0198*/ 	.word	0x000000ff
        /*019c*/ 	.word	0x00000138
        /*01a0*/ 	.short	0x0100
        /*01a2*/ 	.byte	0x04
	.zero		1


	//   ....[12]....
        /*01a4*/ 	.word	0x000006c0
        /*01a8*/ 	.word	0x000000ff
        /*01ac*/ 	.word	0x00000030
        /*01b0*/ 	.short	0x0100
        /*01b2*/ 	.byte	0x04
	.zero		1


	//   ....[13]....
        /*01b4*/ 	.word	0x000006d0
        /*01b8*/ 	.word	0x000000ff
        /*01bc*/ 	.word	0x00000140
        /*01c0*/ 	.short	0x0100
        /*01c2*/ 	.byte	0x04
	.zero		1


	//   ....[14]....
        /*01c4*/ 	.word	0x000006e0
        /*01c8*/ 	.word	0x000000ff
        /*01cc*/ 	.word	0x00000038
        /*01d0*/ 	.short	0x0100
        /*01d2*/ 	.byte	0x04
	.zero		1


	//   ....[15]....
        /*01d4*/ 	.word	0x000006f0
        /*01d8*/ 	.word	0x000000ff
        /*01dc*/ 	.word	0x00000148
        /*01e0*/ 	.short	0x0100
        /*01e2*/ 	.byte	0x04
	.zero		1


	//   ....[16]....
        /*01e4*/ 	.word	0x00000700
        /*01e8*/ 	.word	0x000000ff
        /*01ec*/ 	.word	0x00000040
        /*01f0*/ 	.short	0x0100
        /*01f2*/ 	.byte	0x04
	.zero		1


	//   ....[17]....
        /*01f4*/ 	.word	0x00000710
        /*01f8*/ 	.word	0x000000ff
        /*01fc*/ 	.word	0x00000150
        /*0200*/ 	.short	0x0100
        /*0202*/ 	.byte	0x04
	.zero		1


	//   ....[18]....
        /*0204*/ 	.word	0x00000720
        /*0208*/ 	.word	0x000000ff
        /*020c*/ 	.word	0x00000048
        /*0210*/ 	.short	0x0100
        /*0212*/ 	.byte	0x04
	.zero		1


	//   ....[19]....
        /*0214*/ 	.word	0x00000730
        /*0218*/ 	.word	0x000000ff
        /*021c*/ 	.word	0x00000158
        /*0220*/ 	.short	0x0100
        /*0222*/ 	.byte	0x04
	.zero		1


	//   ....[20]....
        /*0224*/ 	.word	0x00000740
        /*0228*/ 	.word	0x000000ff
        /*022c*/ 	.word	0x00000050
        /*0230*/ 	.short	0x0100
        /*0232*/ 	.byte	0x04
	.zero		1


	//   ....[21]....
        /*0234*/ 	.word	0x00000750
        /*0238*/ 	.word	0x000000ff
        /*023c*/ 	.word	0x00000160
        /*0240*/ 	.short	0x0100
        /*0242*/ 	.byte	0x04
	.zero		1


	//   ....[22]....
        /*0244*/ 	.word	0x00000760
        /*0248*/ 	.word	0x000000ff
        /*024c*/ 	.word	0x00000058
        /*0250*/ 	.short	0x0100
        /*0252*/ 	.byte	0x04
	.zero		1


	//   ....[23]....
        /*0254*/ 	.word	0x00000770
        /*0258*/ 	.word	0x000000ff
        /*025c*/ 	.word	0x00000168
        /*0260*/ 	.short	0x0100
        /*0262*/ 	.byte	0x04
	.zero		1


	//   ....[24]....
        /*0264*/ 	.word	0x00000780
        /*0268*/ 	.word	0x000000ff
        /*026c*/ 	.word	0x00000060
        /*0270*/ 	.short	0x0100
        /*0272*/ 	.byte	0x04
	.zero		1


	//   ....[25]....
        /*0274*/ 	.word	0x00000790
        /*0278*/ 	.word	0x000000ff
        /*027c*/ 	.word	0x00000170
        /*0280*/ 	.short	0x0100
        /*0282*/ 	.byte	0x04
	.zero		1


	//   ....[26]....
        /*0284*/ 	.word	0x000007a0
        /*0288*/ 	.word	0x000000ff
        /*028c*/ 	.word	0x00000068
        /*0290*/ 	.short	0x0100
        /*0292*/ 	.byte	0x04
	.zero		1


	//   ....[27]....
        /*0294*/ 	.word	0x000007b0
        /*0298*/ 	.word	0x000000ff
        /*029c*/ 	.word	0x00000178
        /*02a0*/ 	.short	0x0100
        /*02a2*/ 	.byte	0x04
	.zero		1


	//   ....[28]....
        /*02a4*/ 	.word	0x000007c0
        /*02a8*/ 	.word	0x000000ff
        /*02ac*/ 	.word	0x00000070
        /*02b0*/ 	.short	0x0100
        /*02b2*/ 	.byte	0x04
	.zero		1


	//   ....[29]....
        /*02b4*/ 	.word	0x000007d0
        /*02b8*/ 	.word	0x000000ff
        /*02bc*/ 	.word	0x00000180
        /*02c0*/ 	.short	0x0100
        /*02c2*/ 	.byte	0x04
	.zero		1


	//   ....[30]....
        /*02c4*/ 	.word	0x000007e0
        /*02c8*/ 	.word	0x000000ff
        /*02cc*/ 	.word	0x00000078
        /*02d0*/ 	.short	0x0100
        /*02d2*/ 	.byte	0x04
	.zero		1


	//   ....[31]....
        /*02d4*/ 	.word	0x000007f0
        /*02d8*/ 	.word	0x000000ff
        /*02dc*/ 	.word	0x00000188
        /*02e0*/ 	.short	0x0100
        /*02e2*/ 	.byte	0x04
	.zero		1


	//   ....[32]....
        /*02e4*/ 	.word	0x00000800
        /*02e8*/ 	.word	0x000000ff
        /*02ec*/ 	.word	0x00000080
        /*02f0*/ 	.short	0x0100
        /*02f2*/ 	.byte	0x04
	.zero		1


	//   ....[33]....
        /*02f4*/ 	.word	0x00000810
        /*02f8*/ 	.word	0x000000ff
        /*02fc*/ 	.word	0x00000190
        /*0300*/ 	.short	0x0100
        /*0302*/ 	.byte	0x04
	.zero		1


	//   ....[34]....
        /*0304*/ 	.word	0x00000820
        /*0308*/ 	.word	0x000000ff
        /*030c*/ 	.word	0x00000088
        /*0310*/ 	.short	0x0100
        /*0312*/ 	.byte	0x04
	.zero		1


	//   ....[35]....
        /*0314*/ 	.word	0x00000830
        /*0318*/ 	.word	0x000000ff
        /*031c*/ 	.word	0x00000198
        /*0320*/ 	.short	0x0100
        /*0322*/ 	.byte	0x04
	.zero		1


	//   ....[36]....
        /*0324*/ 	.word	0x00000840
        /*0328*/ 	.word	0x000000ff
        /*032c*/ 	.word	0x00000090
        /*0330*/ 	.short	0x0100
        /*0332*/ 	.byte	0x04
	.zero		1


	//   ....[37]....
        /*0334*/ 	.word	0x00000850
        /*0338*/ 	.word	0x000000ff
        /*033c*/ 	.word	0x000001a0
        /*0340*/ 	.short	0x0100
        /*0342*/ 	.byte	0x04
	.zero		1


	//   ....[38]....
        /*0344*/ 	.word	0x00000860
        /*0348*/ 	.word	0x000000ff
        /*034c*/ 	.word	0x00000098
        /*0350*/ 	.short	0x0100
        /*0352*/ 	.byte	0x04
	.zero		1


	//   ....[39]....
        /*0354*/ 	.word	0x00000870
        /*0358*/ 	.word	0x000000ff
        /*035c*/ 	.word	0x000001a8
        /*0360*/ 	.short	0x0100
        /*0362*/ 	.byte	0x04
	.zero		1


	//   ....[40]....
        /*0364*/ 	.word	0x00000880
        /*0368*/ 	.word	0x000000ff
        /*036c*/ 	.word	0x000000a0
        /*0370*/ 	.short	0x0100
        /*0372*/ 	.byte	0x04
	.zero		1


	//   ....[41]....
        /*0374*/ 	.word	0x00000890
        /*0378*/ 	.word	0x000000ff
        /*037c*/ 	.word	0x000001b0
        /*0380*/ 	.short	0x0100
        /*0382*/ 	.byte	0x04
	.zero		1


	//   ....[42]....
        /*0384*/ 	.word	0x000008a0
        /*0388*/ 	.word	0x000000ff
        /*038c*/ 	.word	0x000000a8
        /*0390*/ 	.short	0x0100
        /*0392*/ 	.byte	0x04
	.zero		1


	//   ....[43]....
        /*0394*/ 	.word	0x000008b0
        /*0398*/ 	.word	0x000000ff
        /*039c*/ 	.word	0x000001b8
        /*03a0*/ 	.short	0x0100
        /*03a2*/ 	.byte	0x04
	.zero		1


	//   ....[44]....
        /*03a4*/ 	.word	0x000008c0
        /*03a8*/ 	.word	0x000000ff
        /*03ac*/ 	.word	0x000000b0
        /*03b0*/ 	.short	0x0100
        /*03b2*/ 	.byte	0x04
	.zero		1


	//   ....[45]....
        /*03b4*/ 	.word	0x000008d0
        /*03b8*/ 	.word	0x000000ff
        /*03bc*/ 	.word	0x000001c0
        /*03c0*/ 	.short	0x0100
        /*03c2*/ 	.byte	0x04
	.zero		1


	//   ....[46]....
        /*03c4*/ 	.word	0x000008e0
        /*03c8*/ 	.word	0x000000ff
        /*03cc*/ 	.word	0x000000b8
        /*03d0*/ 	.short	0x0100
        /*03d2*/ 	.byte	0x04
	.zero		1


	//   ....[47]....
        /*03d4*/ 	.word	0x000008f0
        /*03d8*/ 	.word	0x000000ff
        /*03dc*/ 	.word	0x000001c8
        /*03e0*/ 	.short	0x0100
        /*03e2*/ 	.byte	0x04
	.zero		1


	//   ....[48]....
        /*03e4*/ 	.word	0x00000900
        /*03e8*/ 	.word	0x000000ff
        /*03ec*/ 	.word	0x000000c0
        /*03f0*/ 	.short	0x0100
        /*03f2*/ 	.byte	0x04
	.zero		1


	//   ....[49]....
        /*03f4*/ 	.word	0x00000910
        /*03f8*/ 	.word	0x000000ff
        /*03fc*/ 	.word	0x000001d0
        /*0400*/ 	.short	0x0100
        /*0402*/ 	.byte	0x04
	.zero		1


	//   ....[50]....
        /*0404*/ 	.word	0x00000920
        /*0408*/ 	.word	0x000000ff
        /*040c*/ 	.word	0x000000c8
        /*0410*/ 	.short	0x0100
        /*0412*/ 	.byte	0x04
	.zero		1


	//   ....[51]....
        /*0414*/ 	.word	0x00000930
        /*0418*/ 	.word	0x000000ff
        /*041c*/ 	.word	0x000001d8
        /*0420*/ 	.short	0x0100
        /*0422*/ 	.byte	0x04
	.zero		1


	//   ....[52]....
        /*0424*/ 	.word	0x00000940
        /*0428*/ 	.word	0x000000ff
        /*042c*/ 	.word	0x000000d0
        /*0430*/ 	.short	0x0100
        /*0432*/ 	.byte	0x04
	.zero		1


	//   ....[53]....
        /*0434*/ 	.word	0x00000950
        /*0438*/ 	.word	0x000000ff
        /*043c*/ 	.word	0x000001e0
        /*0440*/ 	.short	0x0100
        /*0442*/ 	.byte	0x04
	.zero		1


	//   ....[54]....
        /*0444*/ 	.word	0x00000960
        /*0448*/ 	.word	0x000000ff
        /*044c*/ 	.word	0x000000d8
        /*0450*/ 	.short	0x0100
        /*0452*/ 	.byte	0x04
	.zero		1


	//   ....[55]....
        /*0454*/ 	.word	0x00000970
        /*0458*/ 	.word	0x000000ff
        /*045c*/ 	.word	0x000001e8
        /*0460*/ 	.short	0x0100
        /*0462*/ 	.byte	0x04
	.zero		1


	//   ....[56]....
        /*0464*/ 	.word	0x00000980
        /*0468*/ 	.word	0x000000ff
        /*046c*/ 	.word	0x000000e0
        /*0470*/ 	.short	0x0100
        /*0472*/ 	.byte	0x04
	.zero		1


	//   ....[57]....
        /*0474*/ 	.word	0x00000990
        /*0478*/ 	.word	0x000000ff
        /*047c*/ 	.word	0x000001f0
        /*0480*/ 	.short	0x0100
        /*0482*/ 	.byte	0x04
	.zero		1


	//   ....[58]....
        /*0484*/ 	.word	0x000009a0
        /*0488*/ 	.word	0x000000ff
        /*048c*/ 	.word	0x000000e8
        /*0490*/ 	.short	0x0100
        /*0492*/ 	.byte	0x04
	.zero		1


	//   ....[59]....
        /*0494*/ 	.word	0x000009b0
        /*0498*/ 	.word	0x000000ff
        /*049c*/ 	.word	0x000001f8
        /*04a0*/ 	.short	0x0100
        /*04a2*/ 	.byte	0x04
	.zero		1


	//   ....[60]....
        /*04a4*/ 	.word	0x000009c0
        /*04a8*/ 	.word	0x000000ff
        /*04ac*/ 	.word	0x000000f0
        /*04b0*/ 	.short	0x0100
        /*04b2*/ 	.byte	0x04
	.zero		1


	//   ....[61]....
        /*04b4*/ 	.word	0x000009d0
        /*04b8*/ 	.word	0x000000ff
        /*04bc*/ 	.word	0x00000200
        /*04c0*/ 	.short	0x0100
        /*04c2*/ 	.byte	0x04
	.zero		1


	//   ....[62]....
        /*04c4*/ 	.word	0x000009e0
        /*04c8*/ 	.word	0x000000ff
        /*04cc*/ 	.word	0x000000f8
        /*04d0*/ 	.short	0x0100
        /*04d2*/ 	.byte	0x04
	.zero		1


	//   ....[63]....
        /*04d4*/ 	.word	0x000009f0
        /*04d8*/ 	.word	0x000000ff
        /*04dc*/ 	.word	0x00000208
        /*04e0*/ 	.short	0x0100
        /*04e2*/ 	.byte	0x04
	.zero		1


	//   ....[64]....
        /*04e4*/ 	.word	0x00000a00
        /*04e8*/ 	.word	0x000000ff
        /*04ec*/ 	.word	0x00000100
        /*04f0*/ 	.short	0x0100
        /*04f2*/ 	.byte	0x04
	.zero		1


	//   ....[65]....
        /*04f4*/ 	.word	0x00000a10
        /*04f8*/ 	.word	0x000000ff
        /*04fc*/ 	.word	0x00000210
        /*0500*/ 	.short	0x0100
        /*0502*/ 	.byte	0x04
	.zero		1


	//   ....[66]....
        /*0504*/ 	.word	0x00000a20
        /*0508*/ 	.word	0x000000ff
        /*050c*/ 	.word	0x00000108
        /*0510*/ 	.short	0x0100
        /*0512*/ 	.byte	0x04
	.zero		1


	//   ....[67]....
        /*0514*/ 	.word	0x00000a30
        /*0518*/ 	.word	0x000000ff
        /*051c*/ 	.word	0x00000218
        /*0520*/ 	.short	0x0100
        /*0522*/ 	.byte	0x04
	.zero		1


	//   ....[68]....
        /*0524*/ 	.word	0x00000b70
        /*0528*/ 	.word	0x000000ff
        /*052c*/ 	.word	0x00000220
        /*0530*/ 	.short	0x0100
        /*0532*/ 	.byte	0x04
	.zero		1


	//   ....[69]....
        /*0534*/ 	.word	0x00000b80
        /*0538*/ 	.word	0x000000ff
        /*053c*/ 	.word	0x00000230
        /*0540*/ 	.short	0x0100
        /*0542*/ 	.byte	0x04
	.zero		1


	//   ....[70]....
        /*0544*/ 	.word	0x00000b90
        /*0548*/ 	.word	0x000000ff
        /*054c*/ 	.word	0x00000228
        /*0550*/ 	.short	0x0100
        /*0552*/ 	.byte	0x04
	.zero		1


	//   ....[71]....
        /*0554*/ 	.word	0x00000ba0
        /*0558*/ 	.word	0x000000ff
        /*055c*/ 	.word	0x00000238
        /*0560*/ 	.short	0x0100
        /*0562*/ 	.byte	0x04
	.zero		1


	//   ....[72]....
        /*0564*/ 	.word	0x00000c90
        /*0568*/ 	.word	0x000000ff
        /*056c*/ 	.word	0x00000240
        /*0570*/ 	.short	0x0100
        /*0572*/ 	.byte	0x06
	.zero		1


	//   ....[73]....
        /*0574*/ 	.word	0x00000ca0
        /*0578*/ 	.word	0x000000ff
        /*057c*/ 	.word	0x00000248
        /*0580*/ 	.short	0x0100
        /*0582*/ 	.byte	0x06
	.zero		1


	//   ....[74]....
        /*0584*/ 	.word	0x00000de0
        /*0588*/ 	.word	0x000000ff
        /*058c*/ 	.word	0x00000250
        /*0590*/ 	.short	0x0100
        /*0592*/ 	.byte	0x06
	.zero		1


	//   ....[75]....
        /*0594*/ 	.word	0x00000df0
        /*0598*/ 	.word	0x000000ff
        /*059c*/ 	.word	0x00000258
        /*05a0*/ 	.short	0x0100
        /*05a2*/ 	.byte	0x06
	.zero		1


	//   ....[76]....
        /*05a4*/ 	.word	0x00000f40
        /*05a8*/ 	.word	0x000000ff
        /*05ac*/ 	.word	0x00000260
        /*05b0*/ 	.short	0x0100
        /*05b2*/ 	.byte	0x04
	.zero		1


	//   ....[77]....
        /*05b4*/ 	.word	0x00000f50
        /*05b8*/ 	.word	0x000000ff
        /*05bc*/ 	.word	0x00000270
        /*05c0*/ 	.short	0x0100
        /*05c2*/ 	.byte	0x04
	.zero		1


	//   ....[78]....
        /*05c4*/ 	.word	0x00000f60
        /*05c8*/ 	.word	0x000000ff
        /*05cc*/ 	.word	0x00000268
        /*05d0*/ 	.short	0x0100
        /*05d2*/ 	.byte	0x04
	.zero		1


	//   ....[79]....
        /*05d4*/ 	.word	0x00000f70
        /*05d8*/ 	.word	0x000000ff
        /*05dc*/ 	.word	0x00000278
        /*05e0*/ 	.short	0x0100
        /*05e2*/ 	.byte	0x04
	.zero		1


	//   ....[80]....
        /*05e4*/ 	.word	0x00001cc0
        /*05e8*/ 	.word	0x000000ff
        /*05ec*/ 	.word	0x00000110
        /*05f0*/ 	.short	0x010a
        /*05f2*/ 	.byte	0x06
	.zero		1


	//   ....[81]....
        /*05f4*/ 	.word	0x000020f0
        /*05f8*/ 	.word	0x000000ff
        /*05fc*/ 	.word	0x00000110
        /*0600*/ 	.short	0x010a
        /*0602*/ 	.byte	0x29
	.zero		1


	//   ....[82]....
        /*0604*/ 	.word	0x00002260
        /*0608*/ 	.word	0x000000ff
        /*060c*/ 	.word	0x00000110
        /*0610*/ 	.short	0x010a
        /*0612*/ 	.byte	0x08
	.zero		1


	//   ....[83]....
        /*0614*/ 	.word	0x000024d0
        /*0618*/ 	.word	0x000000ff
        /*061c*/ 	.word	0x00000248
        /*0620*/ 	.short	0x0101
        /*0622*/ 	.byte	0x1e
	.zero		1


	//   ....[84]....
        /*0624*/ 	.word	0x00002500
        /*0628*/ 	.word	0x000000ff
        /*062c*/ 	.word	0x00000110
        /*0630*/ 	.short	0x010a
        /*0632*/ 	.byte	0x04
	.zero		1


	//   ....[85]....
        /*0634*/ 	.word	0x000026c0
        /*0638*/ 	.word	0x000000ff
        /*063c*/ 	.word	0x00000110
        /*0640*/ 	.short	0x010a
        /*0642*/ 	.byte	0x21
	.zero		1


	//   ....[86]....
        /*0644*/ 	.word	0x00002830
        /*0648*/ 	.word	0x000000ff
        /*064c*/ 	.word	0x00000110
        /*0650*/ 	.short	0x010a
        /*0652*/ 	.byte	0x08
	.zero		1


	//   ....[87]....
        /*0654*/ 	.word	0x00002aa0
        /*0658*/ 	.word	0x000000ff
        /*065c*/ 	.word	0x00000250
        /*0660*/ 	.short	0x010a
        /*0662*/ 	.byte	0x1e
	.zero		1


	//   ....[88]....
        /*0664*/ 	.word	0x00002b60
        /*0668*/ 	.word	0x000000ff
        /*066c*/ 	.word	0x00000000
        /*0670*/ 	.short	0x0101
        /*0672*/ 	.byte	0x04
	.zero		1


	//   ....[89]....
        /*0674*/ 	.word	0x00003150
        /*0678*/ 	.word	0x000000ff
        /*067c*/ 	.word	0x00000000
        /*0680*/ 	.short	0x010a
        /*0682*/ 	.byte	0x04
	.zero		1


	//   ....[90]....
        /*0684*/ 	.word	0x000031f0
        /*0688*/ 	.word	0x000000ff
        /*068c*/ 	.word	0x00000000
        /*0690*/ 	.short	0x010a
        /*0692*/ 	.byte	0x05
	.zero		1


	//   ....[91]....
        /*0694*/ 	.word	0x00003290
        /*0698*/ 	.word	0x000000ff
        /*069c*/ 	.word	0x00000000
        /*06a0*/ 	.short	0x010a
        /*06a2*/ 	.byte	0x05
	.zero		1


	//   ....[92]....
        /*06a4*/ 	.word	0x00003330
        /*06a8*/ 	.word	0x000000ff
        /*06ac*/ 	.word	0x00000000
        /*06b0*/ 	.short	0x010a
        /*06b2*/ 	.byte	0x05
	.zero		1


	//   ....[93]....
        /*06b4*/ 	.word	0x000033d0
        /*06b8*/ 	.word	0x000000ff
        /*06bc*/ 	.word	0x00000000
        /*06c0*/ 	.short	0x010a
        /*06c2*/ 	.byte	0x05
	.zero		1


	//   ....[94]....
        /*06c4*/ 	.word	0x00003470
        /*06c8*/ 	.word	0x000000ff
        /*06cc*/ 	.word	0x00000000
        /*06d0*/ 	.short	0x010a
        /*06d2*/ 	.byte	0x05
	.zero		1


	//   ....[95]....
        /*06d4*/ 	.word	0x00003510
        /*06d8*/ 	.word	0x000000ff
        /*06dc*/ 	.word	0x00000000
        /*06e0*/ 	.short	0x010a
        /*06e2*/ 	.byte	0x05
	.zero		1


	//   ....[96]....
        /*06e4*/ 	.word	0x000035b0
        /*06e8*/ 	.word	0x000000ff
        /*06ec*/ 	.word	0x00000000
        /*06f0*/ 	.short	0x010a
        /*06f2*/ 	.byte	0x05
	.zero		1


	//   ....[97]....
        /*06f4*/ 	.word	0x00003650
        /*06f8*/ 	.word	0x000000ff
        /*06fc*/ 	.word	0x00000000
        /*0700*/ 	.short	0x010a
        /*0702*/ 	.byte	0x05
	.zero		1


	//   ....[98]....
        /*0704*/ 	.word	0x000036f0
        /*0708*/ 	.word	0x000000ff
        /*070c*/ 	.word	0x00000000
        /*0710*/ 	.short	0x010a
        /*0712*/ 	.byte	0x05
	.zero		1


	//   ....[99]....
        /*0714*/ 	.word	0x00003790
        /*0718*/ 	.word	0x000000ff
        /*071c*/ 	.word	0x00000000
        /*0720*/ 	.short	0x010a
        /*0722*/ 	.byte	0x05
	.zero		1


	//   ....[100]....
        /*0724*/ 	.word	0x00003830
        /*0728*/ 	.word	0x000000ff
        /*072c*/ 	.word	0x00000000
        /*0730*/ 	.short	0x010a
        /*0732*/ 	.byte	0x05
	.zero		1


	//   ....[101]....
        /*0734*/ 	.word	0x000038d0
        /*0738*/ 	.word	0x000000ff
        /*073c*/ 	.word	0x00000000
        /*0740*/ 	.short	0x010a
        /*0742*/ 	.byte	0x05
	.zero		1


	//   ....[102]....
        /*0744*/ 	.word	0x00003970
        /*0748*/ 	.word	0x000000ff
        /*074c*/ 	.word	0x00000000
        /*0750*/ 	.short	0x010a
        /*0752*/ 	.byte	0x05
	.zero		1


	//   ....[103]....
        /*0754*/ 	.word	0x00003a10
        /*0758*/ 	.word	0x000000ff
        /*075c*/ 	.word	0x00000000
        /*0760*/ 	.short	0x010a
        /*0762*/ 	.byte	0x05
	.zero		1


	//   ....[104]....
        /*0764*/ 	.word	0x00003ab0
        /*0768*/ 	.word	0x000000ff
        /*076c*/ 	.word	0x00000000
        /*0770*/ 	.short	0x010a
        /*0772*/ 	.byte	0x05
	.zero		1


	//   ....[105]....
        /*0774*/ 	.word	0x00003b50
        /*0778*/ 	.word	0x000000ff
        /*077c*/ 	.word	0x00000000
        /*0780*/ 	.short	0x010a
        /*0782*/ 	.byte	0x05
	.zero		1


	//   ....[106]....
        /*0784*/ 	.word	0x00003bf0
        /*0788*/ 	.word	0x000000ff
        /*078c*/ 	.word	0x00000000
        /*0790*/ 	.short	0x010a
        /*0792*/ 	.byte	0x05
	.zero		1


	//   ....[107]....
        /*0794*/ 	.word	0x00003c90
        /*0798*/ 	.word	0x000000ff
        /*079c*/ 	.word	0x00000000
        /*07a0*/ 	.short	0x010a
        /*07a2*/ 	.byte	0x05
	.zero		1


	//   ....[108]....
        /*07a4*/ 	.word	0x00003d30
        /*07a8*/ 	.word	0x000000ff
        /*07ac*/ 	.word	0x00000000
        /*07b0*/ 	.short	0x010a
        /*07b2*/ 	.byte	0x05
	.zero		1


	//   ....[109]....
        /*07b4*/ 	.word	0x00003dd0
        /*07b8*/ 	.word	0x000000ff
        /*07bc*/ 	.word	0x00000000
        /*07c0*/ 	.short	0x010a
        /*07c2*/ 	.byte	0x05
	.zero		1


	//   ....[110]....
        /*07c4*/ 	.word	0x00003e70
        /*07c8*/ 	.word	0x000000ff
        /*07cc*/ 	.word	0x00000000
        /*07d0*/ 	.short	0x010a
        /*07d2*/ 	.byte	0x05
	.zero		1


	//   ....[111]....
        /*07d4*/ 	.word	0x00003f10
        /*07d8*/ 	.word	0x000000ff
        /*07dc*/ 	.word	0x00000000
        /*07e0*/ 	.short	0x010a
        /*07e2*/ 	.byte	0x05
	.zero		1


	//   ....[112]....
        /*07e4*/ 	.word	0x00003fb0
        /*07e8*/ 	.word	0x000000ff
        /*07ec*/ 	.word	0x00000000
        /*07f0*/ 	.short	0x010a
        /*07f2*/ 	.byte	0x05
	.zero		1


	//   ....[113]....
        /*07f4*/ 	.word	0x00004050
        /*07f8*/ 	.word	0x000000ff
        /*07fc*/ 	.word	0x00000000
        /*0800*/ 	.short	0x010a
        /*0802*/ 	.byte	0x05
	.zero		1


	//   ....[114]....
        /*0804*/ 	.word	0x000040f0
        /*0808*/ 	.word	0x000000ff
        /*080c*/ 	.word	0x00000000
        /*0810*/ 	.short	0x010a
        /*0812*/ 	.byte	0x05
	.zero		1


	//   ....[115]....
        /*0814*/ 	.word	0x00004190
        /*0818*/ 	.word	0x000000ff
        /*081c*/ 	.word	0x00000000
        /*0820*/ 	.short	0x010a
        /*0822*/ 	.byte	0x05
	.zero		1


	//   ....[116]....
        /*0824*/ 	.word	0x00004230
        /*0828*/ 	.word	0x000000ff
        /*082c*/ 	.word	0x00000000
        /*0830*/ 	.short	0x010a
        /*0832*/ 	.byte	0x05
	.zero		1


	//   ....[117]....
        /*0834*/ 	.word	0x000042d0
        /*0838*/ 	.word	0x000000ff
        /*083c*/ 	.word	0x00000000
        /*0840*/ 	.short	0x010a
        /*0842*/ 	.byte	0x05
	.zero		1


	//   ....[118]....
        /*0844*/ 	.word	0x00004370
        /*0848*/ 	.word	0x000000ff
        /*084c*/ 	.word	0x00000000
        /*0850*/ 	.short	0x010a
        /*0852*/ 	.byte	0x05
	.zero		1


	//   ....[119]....
        /*0854*/ 	.word	0x00004410
        /*0858*/ 	.word	0x000000ff
        /*085c*/ 	.word	0x00000000
        /*0860*/ 	.short	0x010a
        /*0862*/ 	.byte	0x05
	.zero		1


	//   ....[120]....
        /*0864*/ 	.word	0x000044b0
        /*0868*/ 	.word	0x000000ff
        /*086c*/ 	.word	0x00000000
        /*0870*/ 	.short	0x010a
        /*0872*/ 	.byte	0x05
	.zero		1


	//   ....[121]....
        /*0874*/ 	.word	0x00004550
        /*0878*/ 	.word	0x000000ff
        /*087c*/ 	.word	0x00000000
        /*0880*/ 	.short	0x010a
        /*0882*/ 	.byte	0x05
	.zero		1


	//   ....[122]....
        /*0884*/ 	.word	0x00004600
        /*0888*/ 	.word	0x00000000
        /*088c*/ 	.word	0x00000000
        /*0890*/ 	.short	0x010a
        /*0892*/ 	.byte	0xff
	.zero		1


	//   ....[123]....
        /*0894*/ 	.word	0x00004750
        /*0898*/ 	.word	0x000000ff
        /*089c*/ 	.word	0x00000258
        /*08a0*/ 	.short	0x010a
        /*08a2*/ 	.byte	0x04
	.zero		1


	//   ....[124]....
        /*08a4*/ 	.word	0x000047f0
        /*08a8*/ 	.word	0x000000ff
        /*08ac*/ 	.word	0x00000250
        /*08b0*/ 	.short	0x010a
        /*08b2*/ 	.byte	0x04
	.zero		1


	//   ....[125]....
        /*08b4*/ 	.word	0x00004890
        /*08b8*/ 	.word	0x000000ff
        /*08bc*/ 	.word	0x00000000
        /*08c0*/ 	.short	0x0101
        /*08c2*/ 	.byte	0x05
	.zero		1


	//   ....[126]....
        /*08c4*/ 	.word	0x000048d0
        /*08c8*/ 	.word	0x000000ff
        /*08cc*/ 	.word	0x00000258
        /*08d0*/ 	.short	0x0106
        /*08d2*/ 	.byte	0x04
	.zero		1


	//   ....[127]....
        /*08d4*/ 	.word	0x00004910
        /*08d8*/ 	.word	0x00000000
        /*08dc*/ 	.word	0x00000258
        /*08e0*/ 	.short	0x010a
        /*08e2*/ 	.byte	0xff
	.zero		1


	//   ....[128]....
        /*08e4*/ 	.word	0x00004df0
        /*08e8*/ 	.word	0x000000ff
        /*08ec*/ 	.word	0x00000250
        /*08f0*/ 	.short	0x010a
        /*08f2*/ 	.byte	0x0f
	.zero		1


	//   ....[129]....
        /*08f4*/ 	.word	0x00004ea0
        /*08f8*/ 	.word	0x000000ff
        /*08fc*/ 	.word	0x00000000
        /*0900*/ 	.short	0x0101
        /*0902*/ 	.byte	0x17
	.zero		1


	//   ....[130]....
        /*0904*/ 	.word	0x00004eb0
        /*0908*/ 	.word	0x000000ff
        /*090c*/ 	.word	0x00000270
        /*0910*/ 	.short	0x010a
        /*0912*/ 	.byte	0x13
	.zero		1


	//   ....[131]....
        /*0914*/ 	.word	0x00004f40
        /*0918*/ 	.word	0x000000ff
        /*091c*/ 	.word	0x00000000
        /*0920*/ 	.short	0x010a
        /*0922*/ 	.byte	0x04
	.zero		1


	//   ....[132]....
        /*0924*/ 	.word	0x00004fe0
        /*0928*/ 	.word	0x000000ff
        /*092c*/ 	.word	0x00000000
        /*0930*/ 	.short	0x010a
        /*0932*/ 	.byte	0x0b
	.zero		1


	//   ....[133]....
        /*0934*/ 	.word	0x000050d0
        /*0938*/ 	.word	0x000000ff
        /*093c*/ 	.word	0x00000000
        /*0940*/ 	.short	0x010a
        /*0942*/ 	.byte	0x04
	.zero		1


	//   ....[134]....
        /*0944*/ 	.word	0x000052e0
        /*0948*/ 	.word	0x000000ff
        /*094c*/ 	.word	0x00000000
        /*0950*/ 	.short	0x010a
        /*0952*/ 	.byte	0x04
	.zero		1


	//   ....[135]....
        /*0954*/ 	.word	0x00005370
        /*0958*/ 	.word	0x000000ff
        /*095c*/ 	.word	0x00000000
        /*0960*/ 	.short	0x010a
        /*0962*/ 	.byte	0x04
	.zero		1


	//   ....[136]....
        /*0964*/ 	.word	0x00005b20
        /*0968*/ 	.word	0x000000ff
        /*096c*/ 	.word	0x00000250
        /*0970*/ 	.short	0x010a
        /*0972*/ 	.byte	0x16
	.zero		1


	//   ....[137]....
        /*0974*/ 	.word	0x00005bc0
        /*0978*/ 	.word	0x000000ff
        /*097c*/ 	.word	0x00000000
        /*0980*/ 	.short	0x0101
        /*0982*/ 	.byte	0x2e
	.zero		1


	//   ....[138]....
        /*0984*/ 	.word	0x000060f0
        /*0988*/ 	.word	0x000000ff
        /*098c*/ 	.word	0x00000248
        /*0990*/ 	.short	0x010a
        /*0992*/ 	.byte	0x16
	.zero		1


	//   ....[139]....
        /*0994*/ 	.word	0x000066e0
        /*0998*/ 	.word	0x000000ff
        /*099c*/ 	.word	0x00000230
        /*09a0*/ 	.short	0x010a
        /*09a2*/ 	.byte	0x16
	.zero		1


	//   ....[140]....
        /*09a4*/ 	.word	0x00006870
        /*09a8*/ 	.word	0x000000ff
        /*09ac*/ 	.word	0x00000220
        /*09b0*/ 	.short	0x010b
        /*09b2*/ 	.byte	0x16
	.zero		1


	//   ....[141]....
        /*09b4*/ 	.word	0x00006880
        /*09b8*/ 	.word	0x000000ff
        /*09bc*/ 	.word	0x00000000
        /*09c0*/ 	.short	0x0101
        /*09c2*/ 	.byte	0x31
	.zero		1


	//   ....[142]....
        /*09c4*/ 	.word	0x00006890
        /*09c8*/ 	.word	0x000000ff
        /*09cc*/ 	.word	0x00000238
        /*09d0*/ 	.short	0x010a
        /*09d2*/ 	.byte	0x16
	.zero		1


	//   ....[143]....
        /*09d4*/ 	.word	0x00006a10
        /*09d8*/ 	.word	0x000000ff
        /*09dc*/ 	.word	0x00000228
        /*09e0*/ 	.short	0x010b
        /*09e2*/ 	.byte	0x16
	.zero		1


	//   ....[144]....
        /*09e4*/ 	.word	0x00006a20
        /*09e8*/ 	.word	0x000000ff
        /*09ec*/ 	.word	0x00000000
        /*09f0*/ 	.short	0x0101
        /*09f2*/ 	.byte	0x30
	.zero		1


	//   ....[145]....
        /*09f4*/ 	.word	0x00006a50
        /*09f8*/ 	.word	0x000000ff
        /*09fc*/ 	.word	0x00000230
        /*0a00*/ 	.short	0x010a
        /*0a02*/ 	.byte	0x16
	.zero		1


	//   ....[146]....
        /*0a04*/ 	.word	0x00006a90
        /*0a08*/ 	.word	0x00000000
        /*0a0c*/ 	.word	0x00000238
        /*0a10*/ 	.short	0x010a
        /*0a12*/ 	.byte	0xff
	.zero		1


	//   ....[147]....
        /*0a14*/ 	.word	0x00006e30
        /*0a18*/ 	.word	0x000000ff
        /*0a1c*/ 	.word	0x00000250
        /*0a20*/ 	.short	0x010a
        /*0a22*/ 	.byte	0x31
	.zero		1


	//   ....[148]....
        /*0a24*/ 	.word	0x00006ef0
        /*0a28*/ 	.word	0x000000ff
        /*0a2c*/ 	.word	0x00000000
        /*0a30*/ 	.short	0x0101
        /*0a32*/ 	.byte	0x04
	.zero		1


	//   ....[149]....
        /*0a34*/ 	.word	0x000080f0
        /*0a38*/ 	.word	0x00000000
        /*0a3c*/ 	.word	0x00000220
        /*0a40*/ 	.short	0x010a
        /*0a42*/ 	.byte	0xff
	.zero		1


	//   ....[150]....
        /*0a44*/ 	.word	0x00008130
        /*0a48*/ 	.word	0x00000067
        /*0a4c*/ 	.word	0x00000260
        /*0a50*/ 	.short	0x010a
        /*0a52*/ 	.byte	0xff
	.zero		1


	//   ....[151]....
        /*0a54*/ 	.word	0x00008220
        /*0a58*/ 	.word	0x00000000
        /*0a5c*/ 	.word	0x00000220
        /*0a60*/ 	.short	0x010a
        /*0a62*/ 	.byte	0xff
	.zero		1


	//   ....[152]....
        /*0a64*/ 	.word	0x00008350
        /*0a68*/ 	.word	0x00000002
        /*0a6c*/ 	.word	0x00000000
        /*0a70*/ 	.short	0x0101
        /*0a72*/ 	.byte	0xff
	.zero		1


	//   ....[153]....
        /*0a74*/ 	.word	0x000083b0
        /*0a78*/ 	.word	0x00000067
        /*0a7c*/ 	.word	0x00000260
        /*0a80*/ 	.short	0x010a
        /*0a82*/ 	.byte	0xff
	.zero		1


	//   ....[154]....
        /*0a84*/ 	.word	0x00008f20
        /*0a88*/ 	.word	0x0000006f
        /*0a8c*/ 	.word	0x00000220
        /*0a90*/ 	.short	0x010a
        /*0a92*/ 	.byte	0xff
	.zero		1


	//   ....[155]....
        /*0a94*/ 	.word	0x00008ff0
        /*0a98*/ 	.word	0x0000006f
        /*0a9c*/ 	.word	0x00000220
        /*0aa0*/ 	.short	0x010a
        /*0aa2*/ 	.byte	0xff
	.zero		1


	//   ....[156]....
        /*0aa4*/ 	.word	0x00009100
        /*0aa8*/ 	.word	0x00000000
        /*0aac*/ 	.word	0x00000000
        /*0ab0*/ 	.short	0x0101
        /*0ab2*/ 	.byte	0xff
	.zero		1


	//   ....[157]....
        /*0ab4*/ 	.word	0x00009590
        /*0ab8*/ 	.word	0x000000ff
        /*0abc*/ 	.word	0x00000000
        /*0ac0*/ 	.short	0x0101
        /*0ac2*/ 	.byte	0x04
	.zero		1


	//   ....[158]....
        /*0ac4*/ 	.word	0x00009d80
        /*0ac8*/ 	.word	0x00000000
        /*0acc*/ 	.word	0x00000110
        /*0ad0*/ 	.short	0x010a
        /*0ad2*/ 	.byte	0xff
	.zero		1


	//   ....[159]....
        /*0ad4*/ 	.word	0x00009de0
        /*0ad8*/ 	.word	0x00000000
        /*0adc*/ 	.word	0x00000110
        /*0ae0*/ 	.short	0x010a
        /*0ae2*/ 	.byte	0xff
	.zero		1


	//   ....[160]....
        /*0ae4*/ 	.word	0x00009e40
        /*0ae8*/ 	.word	0x00000000
        /*0aec*/ 	.word	0x00000250
        /*0af0*/ 	.short	0x010a
        /*0af2*/ 	.byte	0xff
	.zero		1


	//   ....[161]....
        /*0af4*/ 	.word	0x00009ea0
        /*0af8*/ 	.word	0x00000000
        /*0afc*/ 	.word	0x00000000
        /*0b00*/ 	.short	0x010a
        /*0b02*/ 	.byte	0xff
	.zero		1


	//   ....[162]....
        /*0b04*/ 	.word	0x00009f00
        /*0b08*/ 	.word	0x00000000
        /*0b0c*/ 	.word	0x00000000
        /*0b10*/ 	.short	0x010a
        /*0b12*/ 	.byte	0xff
	.zero		1


	//   ....[163]....
        /*0b14*/ 	.word	0x00009f60
        /*0b18*/ 	.word	0x00000000
        /*0b1c*/ 	.word	0x00000000
        /*0b20*/ 	.short	0x010a
        /*0b22*/ 	.byte	0xff
	.zero		1


	//   ....[164]....
        /*0b24*/ 	.word	0x00009fc0
        /*0b28*/ 	.word	0x00000000
        /*0b2c*/ 	.word	0x00000000
        /*0b30*/ 	.short	0x010a
        /*0b32*/ 	.byte	0xff
	.zero		1


	//   ....[165]....
        /*0b34*/ 	.word	0x0000a020
        /*0b38*/ 	.word	0x00000000
        /*0b3c*/ 	.word	0x00000000
        /*0b40*/ 	.short	0x010a
        /*0b42*/ 	.byte	0xff
	.zero		1


	//   ....[166]....
        /*0b44*/ 	.word	0x0000a080
        /*0b48*/ 	.word	0x00000000
        /*0b4c*/ 	.word	0x00000000
        /*0b50*/ 	.short	0x010a
        /*0b52*/ 	.byte	0xff
	.zero		1


	//   ....[167]....
        /*0b54*/ 	.word	0x0000a0e0
        /*0b58*/ 	.word	0x00000000
        /*0b5c*/ 	.word	0x00000000
        /*0b60*/ 	.short	0x010a
        /*0b62*/ 	.byte	0xff
	.zero		1


	//   ....[168]....
        /*0b64*/ 	.word	0x0000a140
        /*0b68*/ 	.word	0x00000000
        /*0b6c*/ 	.word	0x00000000
        /*0b70*/ 	.short	0x010a
        /*0b72*/ 	.byte	0xff
	.zero		1


	//   ....[169]....
        /*0b74*/ 	.word	0x0000a1a0
        /*0b78*/ 	.word	0x00000000
        /*0b7c*/ 	.word	0x00000000
        /*0b80*/ 	.short	0x010a
        /*0b82*/ 	.byte	0xff
	.zero		1


	//   ....[170]....
        /*0b84*/ 	.word	0x0000a200
        /*0b88*/ 	.word	0x00000000
        /*0b8c*/ 	.word	0x00000000
        /*0b90*/ 	.short	0x010a
        /*0b92*/ 	.byte	0xff
	.zero		1


	//   ....[171]....
        /*0b94*/ 	.word	0x0000a260
        /*0b98*/ 	.word	0x00000000
        /*0b9c*/ 	.word	0x00000000
        /*0ba0*/ 	.short	0x010a
        /*0ba2*/ 	.byte	0xff
	.zero		1


	//   ....[172]....
        /*0ba4*/ 	.word	0x0000a2c0
        /*0ba8*/ 	.word	0x00000000
        /*0bac*/ 	.word	0x00000000
        /*0bb0*/ 	.short	0x010a
        /*0bb2*/ 	.byte	0xff
	.zero		1


	//   ....[173]....
        /*0bb4*/ 	.word	0x0000a320
        /*0bb8*/ 	.word	0x00000000
        /*0bbc*/ 	.word	0x00000000
        /*0bc0*/ 	.short	0x010a
        /*0bc2*/ 	.byte	0xff
	.zero		1


	//   ....[174]....
        /*0bc4*/ 	.word	0x0000a380
        /*0bc8*/ 	.word	0x00000000
        /*0bcc*/ 	.word	0x00000000
        /*0bd0*/ 	.short	0x010a
        /*0bd2*/ 	.byte	0xff
	.zero		1


	//   ....[175]....
        /*0bd4*/ 	.word	0x0000a3e0
        /*0bd8*/ 	.word	0x00000000
        /*0bdc*/ 	.word	0x00000000
        /*0be0*/ 	.short	0x010a
        /*0be2*/ 	.byte	0xff
	.zero		1


	//   ....[176]....
        /*0be4*/ 	.word	0x0000a440
        /*0be8*/ 	.word	0x00000000
        /*0bec*/ 	.word	0x00000000
        /*0bf0*/ 	.short	0x010a
        /*0bf2*/ 	.byte	0xff
	.zero		1


	//   ....[177]....
        /*0bf4*/ 	.word	0x0000a4a0
        /*0bf8*/ 	.word	0x00000000
        /*0bfc*/ 	.word	0x00000000
        /*0c00*/ 	.short	0x010a
        /*0c02*/ 	.byte	0xff
	.zero		1


	//   ....[178]....
        /*0c04*/ 	.word	0x0000a500
        /*0c08*/ 	.word	0x00000000
        /*0c0c*/ 	.word	0x00000000
        /*0c10*/ 	.short	0x010a
        /*0c12*/ 	.byte	0xff
	.zero		1


	//   ....[179]....
        /*0c14*/ 	.word	0x0000a560
        /*0c18*/ 	.word	0x00000000
        /*0c1c*/ 	.word	0x00000000
        /*0c20*/ 	.short	0x010a
        /*0c22*/ 	.byte	0xff
	.zero		1


	//   ....[180]....
        /*0c24*/ 	.word	0x0000a5c0
        /*0c28*/ 	.word	0x00000000
        /*0c2c*/ 	.word	0x00000000
        /*0c30*/ 	.short	0x010a
        /*0c32*/ 	.byte	0xff
	.zero		1


	//   ....[181]....
        /*0c34*/ 	.word	0x0000a620
        /*0c38*/ 	.word	0x00000000
        /*0c3c*/ 	.word	0x00000000
        /*0c40*/ 	.short	0x010a
        /*0c42*/ 	.byte	0xff
	.zero		1


	//   ....[182]....
        /*0c44*/ 	.word	0x0000a680
        /*0c48*/ 	.word	0x00000000
        /*0c4c*/ 	.word	0x00000000
        /*0c50*/ 	.short	0x010a
        /*0c52*/ 	.byte	0xff
	.zero		1


	//   ....[183]....
        /*0c54*/ 	.word	0x0000a6e0
        /*0c58*/ 	.word	0x00000000
        /*0c5c*/ 	.word	0x00000000
        /*0c60*/ 	.short	0x010a
        /*0c62*/ 	.byte	0xff
	.zero		1


	//   ....[184]....
        /*0c64*/ 	.word	0x0000a740
        /*0c68*/ 	.word	0x00000000
        /*0c6c*/ 	.word	0x00000000
        /*0c70*/ 	.short	0x010a
        /*0c72*/ 	.byte	0xff
	.zero		1


	//   ....[185]....
        /*0c74*/ 	.word	0x0000a7a0
        /*0c78*/ 	.word	0x00000000
        /*0c7c*/ 	.word	0x00000000
        /*0c80*/ 	.short	0x010a
        /*0c82*/ 	.byte	0xff
	.zero		1


	//   ....[186]....
        /*0c84*/ 	.word	0x0000a800
        /*0c88*/ 	.word	0x00000000
        /*0c8c*/ 	.word	0x00000000
        /*0c90*/ 	.short	0x010a
        /*0c92*/ 	.byte	0xff
	.zero		1


	//   ....[187]....
        /*0c94*/ 	.word	0x0000a860
        /*0c98*/ 	.word	0x00000000
        /*0c9c*/ 	.word	0x00000000
        /*0ca0*/ 	.short	0x010a
        /*0ca2*/ 	.byte	0xff
	.zero		1


	//   ....[188]....
        /*0ca4*/ 	.word	0x0000a8c0
        /*0ca8*/ 	.word	0x00000000
        /*0cac*/ 	.word	0x00000000
        /*0cb0*/ 	.short	0x010a
        /*0cb2*/ 	.byte	0xff
	.zero		1


	//   ....[189]....
        /*0cb4*/ 	.word	0x0000a920
        /*0cb8*/ 	.word	0x00000000
        /*0cbc*/ 	.word	0x00000000
        /*0cc0*/ 	.short	0x010a
        /*0cc2*/ 	.byte	0xff
	.zero		1


	//   ....[190]....
        /*0cc4*/ 	.word	0x0000a980
        /*0cc8*/ 	.word	0x00000000
        /*0ccc*/ 	.word	0x00000000
        /*0cd0*/ 	.short	0x010a
        /*0cd2*/ 	.byte	0xff
	.zero		1


	//   ....[191]....
        /*0cd4*/ 	.word	0x0000a9e0
        /*0cd8*/ 	.word	0x00000000
        /*0cdc*/ 	.word	0x00000000
        /*0ce0*/ 	.short	0x010a
        /*0ce2*/ 	.byte	0xff
	.zero		1


	//   ....[192]....
        /*0ce4*/ 	.word	0x0000aa40
        /*0ce8*/ 	.word	0x00000000
        /*0cec*/ 	.word	0x00000000
        /*0cf0*/ 	.short	0x010a
        /*0cf2*/ 	.byte	0xff
	.zero		1


	//   ....[193]....
        /*0cf4*/ 	.word	0x0000aaa0
        /*0cf8*/ 	.word	0x00000000
        /*0cfc*/ 	.word	0x00000000
        /*0d00*/ 	.short	0x010a
        /*0d02*/ 	.byte	0xff
	.zero		1


	//   ....[194]....
        /*0d04*/ 	.word	0x0000ab00
        /*0d08*/ 	.word	0x00000004
        /*0d0c*/ 	.word	0x00000258
        /*0d10*/ 	.short	0x010a
        /*0d12*/ 	.byte	0xff
	.zero		1


	//   ....[195]....
        /*0d14*/ 	.word	0x0000ab60
        /*0d18*/ 	.word	0x00000004
        /*0d1c*/ 	.word	0x00000250
        /*0d20*/ 	.short	0x010a
        /*0d22*/ 	.byte	0xff
	.zero		1


	//   ....[196]....
        /*0d24*/ 	.word	0x0000abc0
        /*0d28*/ 	.word	0x00000000
        /*0d2c*/ 	.word	0x00000250
        /*0d30*/ 	.short	0x010a
        /*0d32*/ 	.byte	0xff
	.zero		1


	//   ....[197]....
        /*0d34*/ 	.word	0x0000ac20
        /*0d38*/ 	.word	0x00000005
        /*0d3c*/ 	.word	0x00000270
        /*0d40*/ 	.short	0x010a
        /*0d42*/ 	.byte	0xff
	.zero		1


	//   ....[198]....
        /*0d44*/ 	.word	0x0000ac80
        /*0d48*/ 	.word	0x00000000
        /*0d4c*/ 	.word	0x00000000
        /*0d50*/ 	.short	0x010a
        /*0d52*/ 	.byte	0xff
	.zero		1


	//   ....[199]....
        /*0d54*/ 	.word	0x0000ace0
        /*0d58*/ 	.word	0x00000000
        /*0d5c*/ 	.word	0x00000000
        /*0d60*/ 	.short	0x010a
        /*0d62*/ 	.byte	0xff
	.zero		1


	//   ....[200]....
        /*0d64*/ 	.word	0x0000ad40
        /*0d68*/ 	.word	0x00000000
        /*0d6c*/ 	.word	0x00000000
        /*0d70*/ 	.short	0x010a
        /*0d72*/ 	.byte	0xff
	.zero		1


	//   ....[201]....
        /*0d74*/ 	.word	0x0000ada0
        /*0d78*/ 	.word	0x00000000
        /*0d7c*/ 	.word	0x00000250
        /*0d80*/ 	.short	0x010a
        /*0d82*/ 	.byte	0xff
	.zero		1


	//   ....[202]....
        /*0d84*/ 	.word	0x0000ae00
        /*0d88*/ 	.word	0x00000003
        /*0d8c*/ 	.word	0x00000248
        /*0d90*/ 	.short	0x010a
        /*0d92*/ 	.byte	0xff
	.zero		1


	//   ....[203]....
        /*0d94*/ 	.word	0x0000ae60
        /*0d98*/ 	.word	0x00000000
        /*0d9c*/ 	.word	0x00000230
        /*0da0*/ 	.short	0x010a
        /*0da2*/ 	.byte	0xff
	.zero		1


	//   ....[204]....
        /*0da4*/ 	.word	0x0000aec0
        /*0da8*/ 	.word	0x00000000
        /*0dac*/ 	.word	0x00000238
        /*0db0*/ 	.short	0x010a
        /*0db2*/ 	.byte	0xff
	.zero		1


	//   ....[205]....
        /*0db4*/ 	.word	0x0000af20
        /*0db8*/ 	.word	0x00000000
        /*0dbc*/ 	.word	0x00000230
        /*0dc0*/ 	.short	0x010a
        /*0dc2*/ 	.byte	0xff
	.zero		1


	//   ....[206]....
        /*0dc4*/ 	.word	0x0000af80
        /*0dc8*/ 	.word	0x00000000
        /*0dcc*/ 	.word	0x00000250
        /*0dd0*/ 	.short	0x010a
        /*0dd2*/ 	.byte	0xff
	.zero		1


	//   ....[207]....
        /*0dd4*/ 	.word	0x0000afd0
        /*0dd8*/ 	.word	0x00000000
        /*0ddc*/ 	.word	0x00000220
        /*0de0*/ 	.short	0x010a
        /*0de2*/ 	.byte	0xff
	.zero		1


	//   ....[208]....
        /*0de4*/ 	.word	0x0000b020
        /*0de8*/ 	.word	0x00000067
        /*0dec*/ 	.word	0x00000260
        /*0df0*/ 	.short	0x010a
        /*0df2*/ 	.byte	0xff
	.zero		1


	//   ....[209]....
        /*0df4*/ 	.word	0x0000b070
        /*0df8*/ 	.word	0x0000006f
        /*0dfc*/ 	.word	0x00000220
        /*0e00*/ 	.short	0x010a
        /*0e02*/ 	.byte	0xff
	.zero		1


	//----- nvinfo : EIATTR_NUM_MBARRIERS
	.align		4
.L_47:
        /*0e04*/ 	.byte	0x03, 0x38
        /*0e06*/ 	.short	0x0050


	//----- nvinfo : EIATTR_EXIT_INSTR_OFFSETS
	.align		4
        /*0e08*/ 	.byte	0x04, 0x1c
        /*0e0a*/ 	.short	(.L_49 - .L_48)


	//   ....[0]....
.L_48:
        /*0e0c*/ 	.word	0x00004630


	//   ....[1]....
        /*0e10*/ 	.word	0x000048e0


	//   ....[2]....
        /*0e14*/ 	.word	0x00004940


	//   ....[3]....
        /*0e18*/ 	.word	0x000055e0


	//   ....[4]....
        /*0e1c*/ 	.word	0x00006ac0


	//   ....[5]....
        /*0e20*/ 	.word	0x00006b00


	//   ....[6]....
        /*0e24*/ 	.word	0x00009d60


	//----- nvinfo : EIATTR_MAX_THREADS
	.align		4
.L_49:
        /*0e28*/ 	.byte	0x04, 0x05
        /*0e2a*/ 	.short	(.L_51 - .L_50)
.L_50:
        /*0e2c*/ 	.word	0x00000100
        /*0e30*/ 	.word	0x00000001
        /*0e34*/ 	.word	0x00000001


	//----- nvinfo : EIATTR_CRS_STACK_SIZE
	.align		4
.L_51:
        /*0e38*/ 	.byte	0x04, 0x1e
        /*0e3a*/ 	.short	(.L_53 - .L_52)
.L_52:
        /*0e3c*/ 	.word	0x00000000


	//----- nvinfo : EIATTR_CBANK_PARAM_SIZE
	.align		4
.L_53:
        /*0e40*/ 	.byte	0x03, 0x19
        /*0e42*/ 	.short	0x0900


	//----- nvinfo : EIATTR_PARAM_CBANK
	.align		4
        /*0e44*/ 	.byte	0x04, 0x0a
        /*0e46*/ 	.short	(.L_55 - .L_54)
	.align		4
.L_54:
        /*0e48*/ 	.word	index@(.nv.constant0._ZN7cutlass13device_kernelINS_4conv6kernel13ConvUniversalINS1_16ConvProblemShapeILNS1_8OperatorE2ELi3EEENS1_10collective14CollectiveConvINS1_47MainloopSm100TmaUmmaWarpSpecializedImplicitGemmILS5_2ELi34ELi3ELi1ELi2EN4cute5tupleIJNSA_1CILi1EEESD_SD_EEEEENSB_IJNSC_ILi64EEENSB_IJNSC_ILi128EEEEEENSB_IJNSC_ILi32EEEEEEEEENS_12float_e4m3_tESM_NSA_8TiledMMAINSA_8MMA_AtomIJNSA_10MMA_TraitsINSA_19SM100_MMA_F8F6F4_SSEJSM_SM_fSG_SH_NSA_17integral_constantINSA_4UMMA5MajorELST_1EEESU_NSR_INSS_7ScaleInELSV_0EEESW_EEEEEENSA_6LayoutISE_NSB_IJNSC_ILi0EEES10_S10_EEEEENSB_IJNSA_10UnderscoreES13_S13_EEEEENS7_6detail27Sm100ImplicitGemmTileTraitsINSA_13SM90_TMA_LOADENSA_14ComposedLayoutINSA_7SwizzleILi2ELi4ELi3EEENSA_18smem_ptr_flag_bitsILi8EEENSZ_INSB_IJSG_NSC_ILi8EEEEEENSB_IJSD_SG_EEEEEEEvEENS17_INSA_20SM90_TMA_LOAD_IM2COLENS19_INS1A_ILi3ELi4ELi3EEES1D_NSZ_INSB_IJSH_S1E_EEENSB_IJSD_SH_EEEEEEEvEEEENS_8epilogue10collective18CollectiveEpilogueINS1S_23Sm100TmaWarpSpecializedILi2ELi2ELi32ELb0ELb0EEEJSL_NSB_IJNSZ_ISG_SD_EES1X_EEESM_NSB_IJlNSB_IJSD_lllEEES10_EEESM_S20_NS1S_6fusion15FusionCallbacksIS1W_NS21_17LinearCombinationISM_fSM_fLNS_15FloatRoundStyleE2EEESL_S1Y_JEEENSA_5SM1004TMEM4LOAD26SM100_TMEM_LOAD_16dp32b32xES18_NS19_IS1B_S1D_NSZ_INSB_IJS1E_SG_EEENSB_IJSG_SD_EEEEEEENSA_39AutoVectorizingCopyWithAssumedAlignmentILi128EEENSA_14SM90_TMA_STOREES2E_S2G_S2G_EEEvvEEEEvNT_6ParamsE)
        /*0e4c*/ 	.short	0x0380
        /*0e4e*/ 	.short	0x0900


	//----- nvinfo : EIATTR_SW_WAR
	.align		4
.L_55:
        /*0e50*/ 	.byte	0x04, 0x36
        /*0e52*/ 	.short	(.L_57 - .L_56)
.L_56:
        /*0e54*/ 	.word	0x00000008
.L_57:


//--------------------- .nv.callgraph             --------------------------
	.section	.nv.callgraph,"",@"SHT_CUDA_CALLGRAPH"
	.align	4
	.sectionentsize	8
	.align		4
        /*0000*/ 	.word	0x00000000
	.align		4
        /*0004*/ 	.word	0xffffffff
	.align		4
        /*0008*/ 	.word	index@(_ZN7cutlass13device_kernelINS_4conv6kernel13ConvUniversalINS1_16ConvProblemShapeILNS1_8OperatorE2ELi3EEENS1_10collective14CollectiveConvINS1_47MainloopSm100TmaUmmaWarpSpecializedImplicitGemmILS5_2ELi34ELi3ELi1ELi2EN4cute5tupleIJNSA_1CILi1EEESD_SD_EEEEENSB_IJNSC_ILi64EEENSB_IJNSC_ILi128EEEEEENSB_IJNSC_ILi32EEEEEEEEENS_12float_e4m3_tESM_NSA_8TiledMMAINSA_8MMA_AtomIJNSA_10MMA_TraitsINSA_19SM100_MMA_F8F6F4_SSEJSM_SM_fSG_SH_NSA_17integral_constantINSA_4UMMA5MajorELST_1EEESU_NSR_INSS_7ScaleInELSV_0EEESW_EEEEEENSA_6LayoutISE_NSB_IJNSC_ILi0EEES10_S10_EEEEENSB_IJNSA_10UnderscoreES13_S13_EEEEENS7_6detail27Sm100ImplicitGemmTileTraitsINSA_13SM90_TMA_LOADENSA_14ComposedLayoutINSA_7SwizzleILi2ELi4ELi3EEENSA_18smem_ptr_flag_bitsILi8EEENSZ_INSB_IJSG_NSC_ILi8EEEEEENSB_IJSD_SG_EEEEEEEvEENS17_INSA_20SM90_TMA_LOAD_IM2COLENS19_INS1A_ILi3ELi4ELi3EEES1D_NSZ_INSB_IJSH_S1E_EEENSB_IJSD_SH_EEEEEEEvEEEENS_8epilogue10collective18CollectiveEpilogueINS1S_23Sm100TmaWarpSpecializedILi2ELi2ELi32ELb0ELb0EEEJSL_NSB_IJNSZ_ISG_SD_EES1X_EEESM_NSB_IJlNSB_IJSD_lllEEES10_EEESM_S20_NS1S_6fusion15FusionCallbacksIS1W_NS21_17LinearCombinationISM_fSM_fLNS_15FloatRoundStyleE2EEESL_S1Y_JEEENSA_5SM1004TMEM4LOAD26SM100_TMEM_LOAD_16dp32b32xES18_NS19_IS1B_S1D_NSZ_INSB_IJS1E_SG_EEENSB_IJSG_SD_EEEEEEENSA_39AutoVectorizingCopyWithAssumedAlignmentILi128EEENSA_14SM90_TMA_STOREES2E_S2G_S2G_EEEvvEEEEvNT_6ParamsE)
	.align		4
        /*000c*/ 	.word	index@(__assertfail)
	.align		4
        /*0010*/ 	.word	0x00000000
	.align		4
        /*0014*/ 	.word	0xfffffffe
	.align		4
        /*0018*/ 	.word	0x00000000
	.align		4
        /*001c*/ 	.word	0xfffffffd
	.align		4
        /*0020*/ 	.word	0x00000000
	.align		4
        /*0024*/ 	.word	0xfffffffc


//--------------------- .nv.constant4             --------------------------
	.section	.nv.constant4,"a",@progbits
	.align	8
	.align		8
.nv.constant4:
        /*0000*/ 	.dword	__assertfail
	.align		8
        /*0008*/ 	.dword	__unnamed_1
	.align		8
        /*0010*/ 	.dword	__unnamed_2
	.align		8
        /*0018*/ 	.dword	_ZN39_INTERNAL_3be73fb0_4_k_cu_651e3309_42114cuda3std3__45__cpo5beginE
	.align		8
        /*0020*/ 	.dword	_ZN39_INTERNAL_3be73fb0_4_k_cu_651e3309_42114cuda3std3__45__cpo3endE
	.align		8
        /*0028*/ 	.dword	_ZN39_INTERNAL_3be73fb0_4_k_cu_651e3309_42114cuda3std3__45__cpo6cbeginE
	.align		8
        /*0030*/ 	.dword	_ZN39_INTERNAL_3be73fb0_4_k_cu_651e3309_42114cuda3std3__45__cpo4cendE
	.align		8
        /*0038*/ 	.dword	_ZN39_INTERNAL_3be73fb0_4_k_cu_651e3309_42114cuda3std3__441_GLOBAL__N__3be73fb0_4_k_cu_651e3309_42116ignoreE
	.align		8
        /*0040*/ 	.dword	_ZN39_INTERNAL_3be73fb0_4_k_cu_651e3309_42114cuda3std3__419piecewise_constructE
	.align		8
        /*0048*/ 	.dword	_ZN39_INTERNAL_3be73fb0_4_k_cu_651e3309_42114cuda3std3__48in_placeE
	.align		8
        /*0050*/ 	.dword	_ZN39_INTERNAL_3be73fb0_4_k_cu_651e3309_42114cuda3std6ranges3__45__cpo4swapE
	.align		8
        /*0058*/ 	.dword	_ZN39_INTERNAL_3be73fb0_4_k_cu_651e3309_42114cuda3std6ranges3__45__cpo9iter_moveE
	.align		8
        /*0060*/ 	.dword	_ZN39_INTERNAL_3be73fb0_4_k_cu_651e3309_42114cute7productE
	.align		8
        /*0068*/ 	.dword	_ZN39_INTERNAL_3be73fb0_4_k_cu_651e3309_42114cute1_E
	.align		8
        /*0070*/ 	.dword	$str$27
	.align		8
        /*0078*/ 	.dword	$str$28
	.align		8
        /*0080*/ 	.dword	$str$29
	.align		8
        /*0088*/ 	.dword	$str$30


//--------------------- .text._ZN7cutlass13device_kernelINS_4conv6kernel13ConvUniversalINS1_16ConvProblemShapeILNS1_8OperatorE2ELi3EEENS1_10collective14CollectiveConvINS1_47MainloopSm100TmaUmmaWarpSpecializedImplicitGemmILS5_2ELi34ELi3ELi1ELi2EN4cute5tupleIJNSA_1CILi1EEESD_SD_EEEEENSB_IJNSC_ILi64EEENSB_IJNSC_ILi128EEEEEENSB_IJNSC_ILi32EEEEEEEEENS_12float_e4m3_tESM_NSA_8TiledMMAINSA_8MMA_AtomIJNSA_10MMA_TraitsINSA_19SM100_MMA_F8F6F4_SSEJSM_SM_fSG_SH_NSA_17integral_constantINSA_4UMMA5MajorELST_1EEESU_NSR_INSS_7ScaleInELSV_0EEESW_EEEEEENSA_6LayoutISE_NSB_IJNSC_ILi0EEES10_S10_EEEEENSB_IJNSA_10UnderscoreES13_S13_EEEEENS7_6detail27Sm100ImplicitGemmTileTraitsINSA_13SM90_TMA_LOADENSA_14ComposedLayoutINSA_7SwizzleILi2ELi4ELi3EEENSA_18smem_ptr_flag_bitsILi8EEENSZ_INSB_IJSG_NSC_ILi8EEEEEENSB_IJSD_SG_EEEEEEEvEENS17_INSA_20SM90_TMA_LOAD_IM2COLENS19_INS1A_ILi3ELi4ELi3EEES1D_NSZ_INSB_IJSH_S1E_EEENSB_IJSD_SH_EEEEEEEvEEEENS_8epilogue10collective18CollectiveEpilogueINS1S_23Sm100TmaWarpSpecializedILi2ELi2ELi32ELb0ELb0EEEJSL_NSB_IJNSZ_ISG_SD_EES1X_EEESM_NSB_IJlNSB_IJSD_lllEEES10_EEESM_S20_NS1S_6fusion15FusionCallbacksIS1W_NS21_17LinearCombinationISM_fSM_fLNS_15FloatRoundStyleE2EEESL_S1Y_JEEENSA_5SM1004TMEM4LOAD26SM100_TMEM_LOAD_16dp32b32xES18_NS19_IS1B_S1D_NSZ_INSB_IJS1E_SG_EEENSB_IJSG_SD_EEEEEEENSA_39AutoVectorizingCopyWithAssumedAlignmentILi128EEENSA_14SM90_TMA_STOREES2E_S2G_S2G_EEEvvEEEEvNT_6ParamsE --------------------------
	.section	.text._ZN7cutlass13device_kernelINS_4conv6kernel13ConvUniversalINS1_16ConvProblemShapeILNS1_8OperatorE2ELi3EEENS1_10collective14CollectiveConvINS1_47MainloopSm100TmaUmmaWarpSpecializedImplicitGemmILS5_2ELi34ELi3ELi1ELi2EN4cute5tupleIJNSA_1CILi1EEESD_SD_EEEEENSB_IJNSC_ILi64EEENSB_IJNSC_ILi128EEEEEENSB_IJNSC_ILi32EEEEEEEEENS_12float_e4m3_tESM_NSA_8TiledMMAINSA_8MMA_AtomIJNSA_10MMA_TraitsINSA_19SM100_MMA_F8F6F4_SSEJSM_SM_fSG_SH_NSA_17integral_constantINSA_4UMMA5MajorELST_1EEESU_NSR_INSS_7ScaleInELSV_0EEESW_EEEEEENSA_6LayoutISE_NSB_IJNSC_ILi0EEES10_S10_EEEEENSB_IJNSA_10UnderscoreES13_S13_EEEEENS7_6detail27Sm100ImplicitGemmTileTraitsINSA_13SM90_TMA_LOADENSA_14ComposedLayoutINSA_7SwizzleILi2ELi4ELi3EEENSA_18smem_ptr_flag_bitsILi8EEENSZ_INSB_IJSG_NSC_ILi8EEEEEENSB_IJSD_SG_EEEEEEEvEENS17_INSA_20SM90_TMA_LOAD_IM2COLENS19_INS1A_ILi3ELi4ELi3EEES1D_NSZ_INSB_IJSH_S1E_EEENSB_IJSD_SH_EEEEEEEvEEEENS_8epilogue10collective18CollectiveEpilogueINS1S_23Sm100TmaWarpSpecializedILi2ELi2ELi32ELb0ELb0EEEJSL_NSB_IJNSZ_ISG_SD_EES1X_EEESM_NSB_IJlNSB_IJSD_lllEEES10_EEESM_S20_NS1S_6fusion15FusionCallbacksIS1W_NS21_17LinearCombinationISM_fSM_fLNS_15FloatRoundStyleE2EEESL_S1Y_JEEENSA_5SM1004TMEM4LOAD26SM100_TMEM_LOAD_16dp32b32xES18_NS19_IS1B_S1D_NSZ_INSB_IJS1E_SG_EEENSB_IJSG_SD_EEEEEEENSA_39AutoVectorizingCopyWithAssumedAlignmentILi128EEENSA_14SM90_TMA_STOREES2E_S2G_S2G_EEEvvEEEEvNT_6ParamsE,"ax",@progbits
	.align	128
.text._ZN7cutlass13device_kernelINS_4conv6kernel13ConvUniversalINS1_16ConvProblemShapeILNS1_8OperatorE2ELi3EEENS1_10collective14CollectiveConvINS1_47MainloopSm100TmaUmmaWarpSpecializedImplicitGemmILS5_2ELi34ELi3ELi1ELi2EN4cute5tupleIJNSA_1CILi1EEESD_SD_EEEEENSB_IJNSC_ILi64EEENSB_IJNSC_ILi128EEEEEENSB_IJNSC_ILi32EEEEEEEEENS_12float_e4m3_tESM_NSA_8TiledMMAINSA_8MMA_AtomIJNSA_10MMA_TraitsINSA_19SM100_MMA_F8F6F4_SSEJSM_SM_fSG_SH_NSA_17integral_constantINSA_4UMMA5MajorELST_1EEESU_NSR_INSS_7ScaleInELSV_0EEESW_EEEEEENSA_6LayoutISE_NSB_IJNSC_ILi0EEES10_S10_EEEEENSB_IJNSA_10UnderscoreES13_S13_EEEEENS7_6detail27Sm100ImplicitGemmTileTraitsINSA_13SM90_TMA_LOADENSA_14ComposedLayoutINSA_7SwizzleILi2ELi4ELi3EEENSA_18smem_ptr_flag_bitsILi8EEENSZ_INSB_IJSG_NSC_ILi8EEEEEENSB_IJSD_SG_EEEEEEEvEENS17_INSA_20SM90_TMA_LOAD_IM2COLENS19_INS1A_ILi3ELi4ELi3EEES1D_NSZ_INSB_IJSH_S1E_EEENSB_IJSD_SH_EEEEEEEvEEEENS_8epilogue10collective18CollectiveEpilogueINS1S_23Sm100TmaWarpSpecializedILi2ELi2ELi32ELb0ELb0EEEJSL_NSB_IJNSZ_ISG_SD_EES1X_EEESM_NSB_IJlNSB_IJSD_lllEEES10_EEESM_S20_NS1S_6fusion15FusionCallbacksIS1W_NS21_17LinearCombinationISM_fSM_fLNS_15FloatRoundStyleE2EEESL_S1Y_JEEENSA_5SM1004TMEM4LOAD26SM100_TMEM_LOAD_16dp32b32xES18_NS19_IS1B_S1D_NSZ_INSB_IJS1E_SG_EEENSB_IJSG_SD_EEEEEEENSA_39AutoVectorizingCopyWithAssumedAlignmentILi128EEENSA_14SM90_TMA_STOREES2E_S2G_S2G_EEEvvEEEEvNT_6ParamsE:
        .type           _ZN7cutlass13device_kernelINS_4conv6kernel13ConvUniversalINS1_16ConvProblemShapeILNS1_8OperatorE2ELi3EEENS1_10collective14CollectiveConvINS1_47MainloopSm100TmaUmmaWarpSpecializedImplicitGemmILS5_2ELi34ELi3ELi1ELi2EN4cute5tupleIJNSA_1CILi1EEESD_SD_EEEEENSB_IJNSC_ILi64EEENSB_IJNSC_ILi128EEEEEENSB_IJNSC_ILi32EEEEEEEEENS_12float_e4m3_tESM_NSA_8TiledMMAINSA_8MMA_AtomIJNSA_10MMA_TraitsINSA_19SM100_MMA_F8F6F4_SSEJSM_SM_fSG_SH_NSA_17integral_constantINSA_4UMMA5MajorELST_1EEESU_NSR_INSS_7ScaleInELSV_0EEESW_EEEEEENSA_6LayoutISE_NSB_IJNSC_ILi0EEES10_S10_EEEEENSB_IJNSA_10UnderscoreES13_S13_EEEEENS7_6detail27Sm100ImplicitGemmTileTraitsINSA_13SM90_TMA_LOADENSA_14ComposedLayoutINSA_7SwizzleILi2ELi4ELi3EEENSA_18smem_ptr_flag_bitsILi8EEENSZ_INSB_IJSG_NSC_ILi8EEEEEENSB_IJSD_SG_EEEEEEEvEENS17_INSA_20SM90_TMA_LOAD_IM2COLENS19_INS1A_ILi3ELi4ELi3EEES1D_NSZ_INSB_IJSH_S1E_EEENSB_IJSD_SH_EEEEEEEvEEEENS_8epilogue10collective18CollectiveEpilogueINS1S_23Sm100TmaWarpSpecializedILi2ELi2ELi32ELb0ELb0EEEJSL_NSB_IJNSZ_ISG_SD_EES1X_EEESM_NSB_IJlNSB_IJSD_lllEEES10_EEESM_S20_NS1S_6fusion15FusionCallbacksIS1W_NS21_17LinearCombinationISM_fSM_fLNS_15FloatRoundStyleE2EEESL_S1Y_JEEENSA_5SM1004TMEM4LOAD26SM100_TMEM_LOAD_16dp32b32xES18_NS19_IS1B_S1D_NSZ_INSB_IJS1E_SG_EEENSB_IJSG_SD_EEEEEEENSA_39AutoVectorizingCopyWithAssumedAlignmentILi128EEENSA_14SM90_TMA_STOREES2E_S2G_S2G_EEEvvEEEEvNT_6ParamsE,@function
        .size           _ZN7cutlass13device_kernelINS_4conv6kernel13ConvUniversalINS1_16ConvProblemShapeILNS1_8OperatorE2ELi3EEENS1_10collective14CollectiveConvINS1_47MainloopSm100TmaUmmaWarpSpecializedImplicitGemmILS5_2ELi34ELi3ELi1ELi2EN4cute5tupleIJNSA_1CILi1EEESD_SD_EEEEENSB_IJNSC_ILi64EEENSB_IJNSC_ILi128EEEEEENSB_IJNSC_ILi32EEEEEEEEENS_12float_e4m3_tESM_NSA_8TiledMMAINSA_8MMA_AtomIJNSA_10MMA_TraitsINSA_19SM100_MMA_F8F6F4_SSEJSM_SM_fSG_SH_NSA_17integral_constantINSA_4UMMA5MajorELST_1EEESU_NSR_INSS_7ScaleInELSV_0EEESW_EEEEEENSA_6LayoutISE_NSB_IJNSC_ILi0EEES10_S10_EEEEENSB_IJNSA_10UnderscoreES13_S13_EEEEENS7_6detail27Sm100ImplicitGemmTileTraitsINSA_13SM90_TMA_LOADENSA_14ComposedLayoutINSA_7SwizzleILi2ELi4ELi3EEENSA_18smem_ptr_flag_bitsILi8EEENSZ_INSB_IJSG_NSC_ILi8EEEEEENSB_IJSD_SG_EEEEEEEvEENS17_INSA_20SM90_TMA_LOAD_IM2COLENS19_INS1A_ILi3ELi4ELi3EEES1D_NSZ_INSB_IJSH_S1E_EEENSB_IJSD_SH_EEEEEEEvEEEENS_8epilogue10collective18CollectiveEpilogueINS1S_23Sm100TmaWarpSpecializedILi2ELi2ELi32ELb0ELb0EEEJSL_NSB_IJNSZ_ISG_SD_EES1X_EEESM_NSB_IJlNSB_IJSD_lllEEES10_EEESM_S20_NS1S_6fusion15FusionCallbacksIS1W_NS21_17LinearCombinationISM_fSM_fLNS_15FloatRoundStyleE2EEESL_S1Y_JEEENSA_5SM1004TMEM4LOAD26SM100_TMEM_LOAD_16dp32b32xES18_NS19_IS1B_S1D_NSZ_INSB_IJS1E_SG_EEENSB_IJSG_SD_EEEEEEENSA_39AutoVectorizingCopyWithAssumedAlignmentILi128EEENSA_14SM90_TMA_STOREES2E_S2G_S2G_EEEvvEEEEvNT_6ParamsE,(.L_x_224 - _ZN7cutlass13device_kernelINS_4conv6kernel13ConvUniversalINS1_16ConvProblemShapeILNS1_8OperatorE2ELi3EEENS1_10collective14CollectiveConvINS1_47MainloopSm100TmaUmmaWarpSpecializedImplicitGemmILS5_2ELi34ELi3ELi1ELi2EN4cute5tupleIJNSA_1CILi1EEESD_SD_EEEEENSB_IJNSC_ILi64EEENSB_IJNSC_ILi128EEEEEENSB_IJNSC_ILi32EEEEEEEEENS_12float_e4m3_tESM_NSA_8TiledMMAINSA_8MMA_AtomIJNSA_10MMA_TraitsINSA_19SM100_MMA_F8F6F4_SSEJSM_SM_fSG_SH_NSA_17integral_constantINSA_4UMMA5MajorELST_1EEESU_NSR_INSS_7ScaleInELSV_0EEESW_EEEEEENSA_6LayoutISE_NSB_IJNSC_ILi0EEES10_S10_EEEEENSB_IJNSA_10UnderscoreES13_S13_EEEEENS7_6detail27Sm100ImplicitGemmTileTraitsINSA_13SM90_TMA_LOADENSA_14ComposedLayoutINSA_7SwizzleILi2ELi4ELi3EEENSA_18smem_ptr_flag_bitsILi8EEENSZ_INSB_IJSG_NSC_ILi8EEEEEENSB_IJSD_SG_EEEEEEEvEENS17_INSA_20SM90_TMA_LOAD_IM2COLENS19_INS1A_ILi3ELi4ELi3EEES1D_NSZ_INSB_IJSH_S1E_EEENSB_IJSD_SH_EEEEEEEvEEEENS_8epilogue10collective18CollectiveEpilogueINS1S_23Sm100TmaWarpSpecializedILi2ELi2ELi32ELb0ELb0EEEJSL_NSB_IJNSZ_ISG_SD_EES1X_EEESM_NSB_IJlNSB_IJSD_lllEEES10_EEESM_S20_NS1S_6fusion15FusionCallbacksIS1W_NS21_17LinearCombinationISM_fSM_fLNS_15FloatRoundStyleE2EEESL_S1Y_JEEENSA_5SM1004TMEM4LOAD26SM100_TMEM_LOAD_16dp32b32xES18_NS19_IS1B_S1D_NSZ_INSB_IJS1E_SG_EEENSB_IJSG_SD_EEEEEEENSA_39AutoVectorizingCopyWithAssumedAlignmentILi128EEENSA_14SM90_TMA_STOREES2E_S2G_S2G_EEEvvEEEEvNT_6ParamsE)
        .other          _ZN7cutlass13device_kernelINS_4conv6kernel13ConvUniversalINS1_16ConvProblemShapeILNS1_8OperatorE2ELi3EEENS1_10collective14CollectiveConvINS1_47MainloopSm100TmaUmmaWarpSpecializedImplicitGemmILS5_2ELi34ELi3ELi1ELi2EN4cute5tupleIJNSA_1CILi1EEESD_SD_EEEEENSB_IJNSC_ILi64EEENSB_IJNSC_ILi128EEEEEENSB_IJNSC_ILi32EEEEEEEEENS_12float_e4m3_tESM_NSA_8TiledMMAINSA_8MMA_AtomIJNSA_10MMA_TraitsINSA_19SM100_MMA_F8F6F4_SSEJSM_SM_fSG_SH_NSA_17integral_constantINSA_4UMMA5MajorELST_1EEESU_NSR_INSS_7ScaleInELSV_0EEESW_EEEEEENSA_6LayoutISE_NSB_IJNSC_ILi0EEES10_S10_EEEEENSB_IJNSA_10UnderscoreES13_S13_EEEEENS7_6detail27Sm100ImplicitGemmTileTraitsINSA_13SM90_TMA_LOADENSA_14ComposedLayoutINSA_7SwizzleILi2ELi4ELi3EEENSA_18smem_ptr_flag_bitsILi8EEENSZ_INSB_IJSG_NSC_ILi8EEEEEENSB_IJSD_SG_EEEEEEEvEENS17_INSA_20SM90_TMA_LOAD_IM2COLENS19_INS1A_ILi3ELi4ELi3EEES1D_NSZ_INSB_IJSH_S1E_EEENSB_IJSD_SH_EEEEEEEvEEEENS_8epilogue10collective18CollectiveEpilogueINS1S_23Sm100TmaWarpSpecializedILi2ELi2ELi32ELb0ELb0EEEJSL_NSB_IJNSZ_ISG_SD_EES1X_EEESM_NSB_IJlNSB_IJSD_lllEEES10_EEESM_S20_NS1S_6fusion15FusionCallbacksIS1W_NS21_17LinearCombinationISM_fSM_fLNS_15FloatRoundStyleE2EEESL_S1Y_JEEENSA_5SM1004TMEM4LOAD26SM100_TMEM_LOAD_16dp32b32xES18_NS19_IS1B_S1D_NSZ_INSB_IJS1E_SG_EEENSB_IJSG_SD_EEEEEEENSA_39AutoVectorizingCopyWithAssumedAlignmentILi128EEENSA_14SM90_TMA_STOREES2E_S2G_S2G_EEEvvEEEEvNT_6ParamsE,@"STO_CUDA_ENTRY STV_DEFAULT"
_ZN7cutlass13device_kernelINS_4conv6kernel13ConvUniversalINS1_16ConvProblemShapeILNS1_8OperatorE2ELi3EEENS1_10collective14CollectiveConvINS1_47MainloopSm100TmaUmmaWarpSpecializedImplicitGemmILS5_2ELi34ELi3ELi1ELi2EN4cute5tupleIJNSA_1CILi1EEESD_SD_EEEEENSB_IJNSC_ILi64EEENSB_IJNSC_ILi128EEEEEENSB_IJNSC_ILi32EEEEEEEEENS_12float_e4m3_tESM_NSA_8TiledMMAINSA_8MMA_AtomIJNSA_10MMA_TraitsINSA_19SM100_MMA_F8F6F4_SSEJSM_SM_fSG_SH_NSA_17integral_constantINSA_4UMMA5MajorELST_1EEESU_NSR_INSS_7ScaleInELSV_0EEESW_EEEEEENSA_6LayoutISE_NSB_IJNSC_ILi0EEES10_S10_EEEEENSB_IJNSA_10UnderscoreES13_S13_EEEEENS7_6detail27Sm100ImplicitGemmTileTraitsINSA_13SM90_TMA_LOADENSA_14ComposedLayoutINSA_7SwizzleILi2ELi4ELi3EEENSA_18smem_ptr_flag_bitsILi8EEENSZ_INSB_IJSG_NSC_ILi8EEEEEENSB_IJSD_SG_EEEEEEEvEENS17_INSA_20SM90_TMA_LOAD_IM2COLENS19_INS1A_ILi3ELi4ELi3EEES1D_NSZ_INSB_IJSH_S1E_EEENSB_IJSD_SH_EEEEEEEvEEEENS_8epilogue10collective18CollectiveEpilogueINS1S_23Sm100TmaWarpSpecializedILi2ELi2ELi32ELb0ELb0EEEJSL_NSB_IJNSZ_ISG_SD_EES1X_EEESM_NSB_IJlNSB_IJSD_lllEEES10_EEESM_S20_NS1S_6fusion15FusionCallbacksIS1W_NS21_17LinearCombinationISM_fSM_fLNS_15FloatRoundStyleE2EEESL_S1Y_JEEENSA_5SM1004TMEM4LOAD26SM100_TMEM_LOAD_16dp32b32xES18_NS19_IS1B_S1D_NSZ_INSB_IJS1E_SG_EEENSB_IJSG_SD_EEEEEEENSA_39AutoVectorizingCopyWithAssumedAlignmentILi128EEENSA_14SM90_TMA_STOREES2E_S2G_S2G_EEEvvEEEEvNT_6ParamsE:
[----:B------:R-:W1:Y:S01]  /*0000*/  LDC R1, c[0x0][0x37c] ;  /* 0x0000df00ff017b82 */ /* 0x000e620000000800 */
[----:B------:R-:W2:Y:S01]  /*0010*/  S2R R92, SR_TID.X ;  /* 0x00000000005c7919 */ /* 0x000ea20000002100 */
[----:B------:R-:W3:Y:S01]  /*0020*/  LDCU.64 UR8, c[0x0][0x990] ;  /* 0x00013200ff0877ac */ /* 0x000ee20008000a00 */
[----:B-1----:R-:W-:Y:S01]  /*0030*/  VIADD R1, R1, 0xfffffff8 ;  /* 0xfffffff801017836 */ /* 0x002fe20000000000 */
[----:B------:R-:W-:Y:S02]  /*0040*/  PRMT R94, RZ, 0x7610, R94 ;  /* 0x00007610ff5e7816 */ /* 0x000fe4000000005e */
[----:B------:R-:W-:Y:S01]  /*0050*/  ELECT P3, URZ, PT ;  /* 0x0000000000ff782f */ /* 0x000fe20003860000 */
[----:B---3--:R-:W-:-:S04]  /*0060*/  UISETP.NE.U32.AND UP0, UPT, UR8, URZ, UPT ;  /* 0x000000ff0800728c */ /* 0x008fc8000bf05070 */
[----:B------:R-:W-:Y:S01]  /*0070*/  UISETP.NE.AND.EX UP0, UPT, UR9, URZ, UPT, UP0 ;  /* 0x000000ff0900728c */ /* 0x000fe2000bf05300 */
[----:B--2---:R-:W-:-:S05]  /*0080*/  SHF.R.U32.HI R95, RZ, 0x5, R92 ;  /* 0x00000005ff5f7819 */ /* 0x004fca000001165c */
[----:B------:R-:W1:Y:S02]  /*0090*/  SHFL.IDX PT, R0, R95, RZ, 0x1f ;  /* 0x00001fff5f007589 */ /* 0x000e6400000e0000 */
[----:B-1----:R-:W-:Y:S01]  /*00a0*/  R2UR UR18, R0 ;  /* 0x00000000001272ca */ /* 0x002fe200000e0000 */
[----:B------:R-:W-:-:S14]  /*00b0*/  BRA.U UP0, `(.L_x_0) ;  /* 0x0000000100307547 */ /* 0x000fdc000b800000 */
[----:B------:R-:W1:Y:S02]  /*00c0*/  LDCU.64 UR4, c[0x0][0x988] ;  /* 0x00013100ff0477ac */ /* 0x000e640008000a00 */
[----:B-1----:R-:W-:-:S04]  /*00d0*/  UISETP.NE.U32.AND UP0, UPT, UR4, URZ, UPT ;  /* 0x000000ff0400728c */ /* 0x002fc8000bf05070 */
[----:B------:R-:W-:-:S09]  /*00e0*/  UISETP.NE.AND.EX UP0, UPT, UR5, URZ, UPT, UP0 ;  /* 0x000000ff0500728c */ /* 0x000fd2000bf05300 */
[----:B------:R-:W-:Y:S05]  /*00f0*/  BRA.U !UP0, `(.L_x_1) ;  /* 0x0000000108147547 */ /* 0x000fea000b800000 */
[----:B------:R-:W1:Y:S01]  /*0100*/  LDC.64 R2, c[0x0][0x988] ;  /* 0x00026200ff027b82 */ /* 0x000e620000000a00 */
[----:B------:R-:W1:Y:S02]  /*0110*/  LDCU.64 UR4, c[0x0][0x358] ;  /* 0x00006b00ff0477ac */ /* 0x000e640008000a00 */
[----:B-1----:R1:W5:Y:S01]  /*0120*/  LDG.E R41, desc[UR4][R2.64] ;  /* 0x0000000402297981 */ /* 0x002362000c1e1900 */
[----:B------:R-:W-:Y:S01]  /*0130*/  HFMA2 R94, -RZ, RZ, 0, 5.9604644775390625e-08 ;  /* 0x00000001ff5e7431 */ /* 0x000fe200000001ff */
[----:B------:R-:W-:Y:S05]  /*0140*/  BRA `(.L_x_0) ;  /* 0x00000000000c7947 */ /* 0x000fea0003800000 */
.L_x_1:
[----:B------:R-:W1:Y:S01]  /*0150*/  LDCU UR4, c[0x0][0x980] ;  /* 0x00013000ff0477ac */ /* 0x000e620008000800 */
[----:B------:R-:W-:Y:S01]  /*0160*/  HFMA2 R94, -RZ, RZ, 0, 5.9604644775390625e-08 ;  /* 0x00000001ff5e7431 */ /* 0x000fe200000001ff */
[----:B-1----:R-:W-:-:S07]  /*0170*/  MOV R41, UR4 ;  /* 0x0000000400297c02 */ /* 0x002fce0008000f00 */
.L_x_0:
[----:B------:R-:W2:Y:S02]  /*0180*/  LDCU.64 UR4, c[0x0][0x9b0] ;  /* 0x00013600ff0477ac */ /* 0x000ea40008000a00 */
[----:B--2---:R-:W-:-:S04]  /*0190*/  UISETP.NE.U32.AND UP0, UPT, UR4, URZ, UPT ;  /* 0x000000ff0400728c */ /* 0x004fc8000bf05070 */
[----:B------:R-:W-:-:S09]  /*01a0*/  UISETP.NE.AND.EX UP0, UPT, UR5, URZ, UPT, UP0 ;  /* 0x000000ff0500728c */ /* 0x000fd2000bf05300 */
[----:B------:R-:W-:Y:S05]  /*01b0*/  BRA.U UP0, `(.L_x_2) ;  /* 0x0000000100287547 */ /* 0x000fea000b800000 */
[----:B------:R-:W2:Y:S02]  /*01c0*/  LDCU.64 UR4, c[0x0][0x9a8] ;  /* 0x00013500ff0477ac */ /* 0x000ea40008000a00 */
[----:B--2---:R-:W-:-:S04]  /*01d0*/  UISETP.NE.U32.AND UP0, UPT, UR4, URZ, UPT ;  /* 0x000000ff0400728c */ /* 0x004fc8000bf05070 */
[----:B------:R-:W-:-:S09]  /*01e0*/  UISETP.NE.AND.EX UP0, UPT, UR5, URZ, UPT, UP0 ;  /* 0x000000ff0500728c */ /* 0x000fd2000bf05300 */
[----:B------:R-:W-:Y:S05]  /*01f0*/  BRA.U !UP0, `(.L_x_3) ;  /* 0x0000000108107547 */ /* 0x000fea000b800000 */
[----:B------:R-:W2:Y:S01]  /*0200*/  LDC.64 R38, c[0x0][0x9a8] ;  /* 0x00026a00ff267b82 */ /* 0x000ea20000000a00 */
[----:B------:R-:W2:Y:S02]  /*0210*/  LDCU.64 UR4, c[0x0][0x358] ;  /* 0x00006b00ff0477ac */ /* 0x000ea40008000a00 */
[----:B--2---:R2:W5:Y:S01]  /*0220*/  LDG.E R38, desc[UR4][R38.64] ;  /* 0x0000000426267981 */ /* 0x004562000c1e1900 */
[----:B------:R-:W-:Y:S05]  /*0230*/  BRA `(.L_x_2) ;  /* 0x0000000000087947 */ /* 0x000fea0003800000 */
.L_x_3:
[----:B------:R-:W2:Y:S02]  /*0240*/  LDCU UR4, c[0x0][0x9a0] ;  /* 0x00013400ff0477ac */ /* 0x000ea40008000800 */
[----:B--2---:R-:W-:Y:S02]  /*0250*/  MOV R38, UR4 ;  /* 0x0000000400267c02 */ /* 0x004fe40008000f00 */
.L_x_2:
[----:B------:R-:W-:Y:S01]  /*0260*/  IMAD.U32 R0, RZ, RZ, UR18 ;  /* 0x00000012ff007e24 */ /* 0x000fe2000f8e00ff */
[----:B------:R-:W-:Y:S04]  /*0270*/  BSSY.RECONVERGENT B0, `(.L_x_4) ;  /* 0x000000c000007945 */ /* 0x000fe80003800200 */
[C---:B------:R-:W-:Y:S02]  /*0280*/  ISETP.NE.OR P1, PT, R0.reuse, 0x1, !P3 ;  /* 0x000000010000780c */ /* 0x040fe40005f25670 */
[----:B------:R-:W-:-:S11]  /*0290*/  ISETP.NE.OR P0, PT, R0, 0x3, !P3 ;  /* 0x000000030000780c */ /* 0x000fd60005f05670 */
[----:B------:R-:W-:Y:S05]  /*02a0*/  @P1 BRA `(.L_x_5) ;  /* 0x0000000000201947 */ /* 0x000fea0003800000 */
[----:B------:R-:W3:Y:S02]  /*02b0*/  LDCU.64 UR4, c[0x0][0x348] ;  /* 0x00006900ff0477ac */ /* 0x000ee40008000a00 */
[----:B---3--:R-:W-:Y:S02]  /*02c0*/  UIADD3 UR6, UP1, UPT, UR4, 0x80, URZ ;  /* 0x0000008004067890 */ /* 0x008fe4000ff3e0ff */
[----:B------:R-:W-:Y:S02]  /*02d0*/  UIADD3 UR4, UP0, UPT, UR4, 0x180, URZ ;  /* 0x0000018004047890 */ /* 0x000fe4000ff1e0ff */
[----:B------:R-:W-:Y:S02]  /*02e0*/  UIADD3.X UR7, UPT, UPT, URZ, UR5, URZ, UP1, !UPT ;  /* 0x00000005ff077290 */ /* 0x000fe40008ffe4ff */
[----:B------:R-:W-:-:S07]  /*02f0*/  UIADD3.X UR5, UPT, UPT, URZ, UR5, URZ, UP0, !UPT ;  /* 0x00000005ff057290 */ /* 0x000fce00087fe4ff */
[----:B------:R3:W-:Y:S02]  /*0300*/  UTMACCTL.PF [UR6] ;  /* 0x00000000060079b9 */ /* 0x0007e40008040000 */
[----:B------:R3:W-:Y:S02]  /*0310*/  UTMACCTL.PF [UR4] ;  /* 0x00000000040079b9 */ /* 0x0007e40008040000 */
[----:B---3--:R-:W-:Y:S01]  /*0320*/  NOP ;  /* 0x0000000000007918 */ /* 0x008fe20000000000 */
.L_x_5:
[----:B------:R-:W-:Y:S05]  /*0330*/  BSYNC.RECONVERGENT B0 ;  /* 0x0000000000007941 */ /* 0x000fea0003800200 */
.L_x_4:
[----:B------:R-:W-:Y:S04]  /*0340*/  BSSY.RECONVERGENT B0, `(.L_x_6) ;  /* 0x000000a000007945 */ /* 0x000fe80003800200 */
        /* <DEDUP_REMOVED lines=9> */
.L_x_7:
[----:B------:R-:W-:Y:S05]  /*03e0*/  BSYNC.RECONVERGENT B0 ;  /* 0x0000000000007941 */ /* 0x000fea0003800200 */
.L_x_6:
[----:B------:R-:W3:Y:S01]  /*03f0*/  LDCU.64 UR4, c[0x0][0x988] ;  /* 0x00013100ff0477ac */ /* 0x000ee20008000a00 */
[----:B------:R-:W-:Y:S02]  /*0400*/  UISETP.EQ.U32.AND UP2, UPT, UR8, URZ, UPT ;  /* 0x000000ff0800728c */ /* 0x000fe4000bf42070 */
[----:B------:R-:W-:Y:S02]  /*0410*/  UPLOP3.LUT UP3, UPT, UPT, UPT, UPT, 0x80, 0x8 ;  /* 0x000000000008789c */ /* 0x000fe40003f6f070 */
[----:B---3--:R-:W-:-:S04]  /*0420*/  UISETP.NE.U32.AND UP0, UPT, UR4, URZ, UPT ;  /* 0x000000ff0400728c */ /* 0x008fc8000bf05070 */
[----:B------:R-:W-:-:S04]  /*0430*/  UISETP.NE.AND.EX UP1, UPT, UR5, URZ, UPT, UP0 ;  /* 0x000000ff0500728c */ /* 0x000fc8000bf25300 */
[----:B------:R-:W-:-:S04]  /*0440*/  UISETP.EQ.OR.EX UP4, UPT, UR9, URZ, !UP1, UP2 ;  /* 0x000000ff0900728c */ /* 0x000fc8000cf82720 */
[----:B------:R-:W-:-:S06]  /*0450*/  UP2UR UR4, UPR, URZ, 0x10 ;  /* 0x00000010ff047883 */ /* 0x000fcc0008000000 */
[----:B------:R-:W-:Y:S01]  /*0460*/  MOV R99, UR4 ;  /* 0x0000000400637c02 */ /* 0x000fe20008000f00 */
[----:B------:R-:W-:Y:S06]  /*0470*/  BRA.U !UP4, `(.L_x_8) ;  /* 0x000000010c207547 */ /* 0x000fec000b800000 */
[----:B------:R-:W-:Y:S01]  /*0480*/  UISETP.NE.U32.AND UP2, UPT, UR8, URZ, UPT ;  /* 0x000000ff0800728c */ /* 0x000fe2000bf45070 */
[----:B-----5:R-:W-:Y:S01]  /*0490*/  FSETP.NEU.AND P0, PT, R41, RZ, PT ;  /* 0x000000ff2900720b */ /* 0x020fe20003f0d000 */
[----:B------:R-:W-:Y:S02]  /*04a0*/  USEL UR4, URZ, 0xffffffff, UP1 ;  /* 0xffffffffff047887 */ /* 0x000fe40008800000 */
[----:B------:R-:W-:-:S10]  /*04b0*/  UISETP.NE.AND.EX UP2, UPT, UR9, URZ, UPT, UP2 ;  /* 0x000000ff0900728c */ /* 0x000fd4000bf45320 */
[----:B------:R-:W-:Y:S01]  /*04c0*/  VOTEU.ANY UP0, P0 ;  /* 0x0000000000ff7886 */ /* 0x000fe20000000100 */
[----:B------:R-:W-:-:S04]  /*04d0*/  @!UP2 USEL UR4, URZ, 0xffffffff, UP0 ;  /* 0xffffffffff04a887 */ /* 0x000fc80008000000 */
[----:B------:R-:W-:-:S04]  /*04e0*/  ULOP3.LUT UR4, UR4, 0x1, URZ, 0xc0, !UPT ;  /* 0x0000000104047892 */ /* 0x000fc8000f8ec0ff */
[----:B------:R-:W-:-:S11]  /*04f0*/  UISETP.NE.U32.AND UP3, UPT, UR4, 0x1, UPT ;  /* 0x000000010400788c */ /* 0x000fd6000bf65070 */
.L_x_8:
[----:B-1----:R-:W1:Y:S01]  /*0500*/  SHFL.IDX PT, R2, R95, RZ, 0x1f ;  /* 0x00001fff5f027589 */ /* 0x002e6200000e0000 */
[----:B------:R-:W-:-:S04]  /*0510*/  UISETP.NE.AND UP0, UPT, UR18, 0x2, UPT ;  /* 0x000000021200788c */ /* 0x000fc8000bf05270 */
[----:B------:R-:W-:Y:S01]  /*0520*/  USEL UR52, URZ, 0x1, UP0 ;  /* 0x00000001ff347887 */ /* 0x000fe20008000000 */
[----:B-1----:R-:W-:-:S13]  /*0530*/  ISETP.NE.AND P0, PT, R2, RZ, PT ;  /* 0x000000ff0200720c */ /* 0x002fda0003f05270 */
[----:B------:R-:W-:Y:S05]  /*0540*/  @P0 BRA `(.L_x_9) ;  /* 0x0000000400440947 */ /* 0x000fea0003800000 */
[----:B------:R-:W-:Y:S01]  /*0550*/  ELECT P0, URZ, PT ;  /* 0x0000000000ff782f */ /* 0x000fe20003800000 */
[----:B------:R-:W-:-:S12]  /*0560*/  BSSY.RECONVERGENT B0, `(.L_x_9) ;  /* 0x000004f000007945 */ /* 0x000fd80003800200 */
[----:B------:R-:W-:Y:S05]  /*0570*/  @!P0 BRA `(.L_x_10) ;  /* 0x0000000400348947 */ /* 0x000fea0003800000 */
[----:B------:R-:W1:Y:S01]  /*0580*/  S2UR UR4, SR_CgaCtaId ;  /* 0x00000000000479c3 */ /* 0x000e620000008800 */
[----:B------:R-:W-:Y:S01]  /*0590*/  UMOV UR5, 0x400 ;  /* 0x0000040000057882 */ /* 0x000fe20000000000 */
[----:B------:R-:W-:Y:S02]  /*05a0*/  UMOV UR6, 0x1 ;  /* 0x0000000100067882 */ /* 0x000fe40000000000 */
[----:B------:R-:W-:-:S04]  /*05b0*/  UIADD3 UR6, UPT, UPT, -UR6, 0x100000, URZ ;  /* 0x0010000006067890 */ /* 0x000fc8000fffe1ff */
[----:B------:R-:W-:Y:S02]  /*05c0*/  USHF.L.U32 UR7, UR6, 0xb, URZ ;  /* 0x0000000b06077899 */ /* 0x000fe400080006ff */
[----:B------:R-:W-:Y:S02]  /*05d0*/  USHF.L.U32 UR6, UR6, 0x1, URZ ;  /* 0x0000000106067899 */ /* 0x000fe400080006ff */
[----:B-1----:R-:W-:Y:S01]  /*05e0*/  ULEA UR4, UR4, UR5, 0x18 ;  /* 0x0000000504047291 */ /* 0x002fe2000f8ec0ff */
[----:B------:R-:W1:Y:S11]  /*05f0*/  FENCE.VIEW.ASYNC.S ;  /* 0x00000000000073c6 */ /* 0x000e760000000000 */
[----:B-1----:R1:W3:Y:S01]  /*0600*/  SYNCS.EXCH.64 URZ, [UR4], UR6 ;  /* 0x0000000604ff75b2 */ /* 0x0022e20008000100 */
[----:B------:R1:W4:Y:S01]  /*0610*/  SYNCS.EXCH.64 URZ, [UR4+0x110], UR6 ;  /* 0x0001100604ff75b2 */ /* 0x0003220008000100 */
[----:B------:R1:W1:Y:S01]  /*0620*/  SYNCS.EXCH.64 URZ, [UR4+0x8], UR6 ;  /* 0x0000080604ff75b2 */ /* 0x0002620008000100 */
        /* <DEDUP_REMOVED lines=65> */
[----:B---34-:R-:W-:Y:S01]  /*0a40*/  NOP ;  /* 0x0000000000007918 */ /* 0x018fe20000000000 */
.L_x_10:
[----:B-1----:R-:W-:Y:S05]  /*0a50*/  BSYNC.RECONVERGENT B0 ;  /* 0x0000000000007941 */ /* 0x002fea0003800200 */
.L_x_9:
[----:B------:R-:W1:Y:S01]  /*0a60*/  SHFL.IDX PT, R2, R95, RZ, 0x1f ;  /* 0x00001fff5f027589 */ /* 0x000e6200000e0000 */
[----:B------:R-:W-:Y:S01]  /*0a70*/  NOP ;  /* 0x0000000000007918 */ /* 0x000fe20000000000 */
[----:B-1----:R-:W-:-:S13]  /*0a80*/  ISETP.NE.AND P0, PT, R2, 0x1, PT ;  /* 0x000000010200780c */ /* 0x002fda0003f05270 */
[----:B------:R-:W-:Y:S05]  /*0a90*/  @P0 BRA `(.L_x_11) ;  /* 0x0000000000480947 */ /* 0x000fea0003800000 */
[----:B------:R-:W1:Y:S01]  /*0aa0*/  S2UR UR4, SR_CgaCtaId ;  /* 0x00000000000479c3 */ /* 0x000e620000008800 */
[----:B------:R-:W-:Y:S01]  /*0ab0*/  UMOV UR5, 0x400 ;  /* 0x0000040000057882 */ /* 0x000fe20000000000 */
[----:B------:R-:W-:Y:S01]  /*0ac0*/  UMOV UR8, 0x20 ;  /* 0x0000002000087882 */ /* 0x000fe20000000000 */
[----:B------:R-:W-:Y:S01]  /*0ad0*/  UMOV UR6, 0x80 ;  /* 0x0000008000067882 */ /* 0x000fe20000000000 */
[----:B------:R-:W-:-:S04]  /*0ae0*/  UIADD3 UR8, UPT, UPT, -UR8, 0x100000, URZ ;  /* 0x0010000008087890 */ /* 0x000fc8000fffe1ff */
[----:B------:R-:W-:Y:S02]  /*0af0*/  USHF.L.U32 UR9, UR8, 0xb, URZ ;  /* 0x0000000b08097899 */ /* 0x000fe400080006ff */
[----:B------:R-:W-:Y:S02]  /*0b00*/  USHF.L.U32 UR8, UR8, 0x1, URZ ;  /* 0x0000000108087899 */ /* 0x000fe400080006ff */
[----:B------:R-:W-:-:S04]  /*0b10*/  UIADD3 UR6, UPT, UPT, -UR6, 0x100000, URZ ;  /* 0x0010000006067890 */ /* 0x000fc8000fffe1ff */
[----:B------:R-:W-:Y:S02]  /*0b20*/  USHF.L.U32 UR7, UR6, 0xb, URZ ;  /* 0x0000000b06077899 */ /* 0x000fe400080006ff */
[----:B------:R-:W-:Y:S01]  /*0b30*/  USHF.L.U32 UR6, UR6, 0x1, URZ ;  /* 0x0000000106067899 */ /* 0x000fe200080006ff */
[----:B------:R-:W-:Y:S01]  /*0b40*/  ELECT P0, URZ, PT ;  /* 0x0000000000ff782f */ /* 0x000fe20003800000 */
[----:B-1----:R-:W-:Y:S01]  /*0b50*/  ULEA UR4, UR4, UR5, 0x18 ;  /* 0x0000000504047291 */ /* 0x002fe2000f8ec0ff */
[----:B------:R-:W1:Y:S11]  /*0b60*/  FENCE.VIEW.ASYNC.S ;  /* 0x00000000000073c6 */ /* 0x000e760000000000 */
[----:B-1----:R1:W3:Y:S01]  /*0b70*/  SYNCS.EXCH.64 URZ, [UR4+0x220], UR8 ;  /* 0x0002200804ff75b2 */ /* 0x0022e20008000100 */
[----:B------:R1:W4:Y:S01]  /*0b80*/  SYNCS.EXCH.64 URZ, [UR4+0x230], UR6 ;  /* 0x0002300604ff75b2 */ /* 0x0003220008000100 */
[----:B------:R1:W1:Y:S01]  /*0b90*/  SYNCS.EXCH.64 URZ, [UR4+0x228], UR8 ;  /* 0x0002280804ff75b2 */ /* 0x0002620008000100 */
[----:B------:R1:W1:Y:S01]  /*0ba0*/  SYNCS.EXCH.64 URZ, [UR4+0x238], UR6 ;  /* 0x0002380604ff75b2 */ /* 0x0002620008000100 */
[----:B------:R-:W-:Y:S01]  /*0bb0*/  NOP ;  /* 0x0000000000007918 */ /* 0x000fe20000000000 */
.L_x_11:
[----:B------:R-:W2:Y:S01]  /*0bc0*/  SHFL.IDX PT, R2, R95, RZ, 0x1f ;  /* 0x00001fff5f027589 */ /* 0x000ea200000e0000 */
[----:B------:R-:W-:Y:S01]  /*0bd0*/  NOP ;  /* 0x0000000000007918 */ /* 0x000fe20000000000 */
[----:B--2---:R-:W-:-:S13]  /*0be0*/  ISETP.NE.AND P0, PT, R2, 0x3, PT ;  /* 0x000000030200780c */ /* 0x004fda0003f05270 */
[----:B------:R-:W-:Y:S05]  /*0bf0*/  @P0 BRA `(.L_x_12) ;  /* 0x0000000000300947 */ /* 0x000fea0003800000 */
[----:B-1----:R-:W1:Y:S01]  /*0c00*/  S2UR UR6, SR_CgaCtaId ;  /* 0x00000000000679c3 */ /* 0x002e620000008800 */
[----:B------:R-:W-:Y:S01]  /*0c10*/  UMOV UR4, 0x400 ;  /* 0x0000040000047882 */ /* 0x000fe20000000000 */
[----:B------:R-:W-:Y:S01]  /*0c20*/  UMOV UR5, 0x20 ;  /* 0x0000002000057882 */ /* 0x000fe20000000000 */
[----:B------:R-:W-:Y:S01]  /*0c30*/  ELECT P0, URZ, PT ;  /* 0x0000000000ff782f */ /* 0x000fe20003800000 */
[----:B-1----:R-:W-:Y:S02]  /*0c40*/  ULEA UR6, UR6, UR4, 0x18 ;  /* 0x0000000406067291 */ /* 0x002fe4000f8ec0ff */
[----:B------:R-:W-:-:S04]  /*0c50*/  UIADD3 UR4, UPT, UPT, -UR5, 0x100000, URZ ;  /* 0x0010000005047890 */ /* 0x000fc8000fffe1ff */
[----:B------:R-:W-:Y:S02]  /*0c60*/  USHF.L.U32 UR5, UR4, 0xb, URZ ;  /* 0x0000000b04057899 */ /* 0x000fe400080006ff */
[----:B------:R-:W-:Y:S01]  /*0c70*/  USHF.L.U32 UR4, UR4, 0x1, URZ ;  /* 0x0000000104047899 */ /* 0x000fe200080006ff */
[----:B------:R-:W1:Y:S11]  /*0c80*/  FENCE.VIEW.ASYNC.S ;  /* 0x00000000000073c6 */ /* 0x000e760000000000 */
[----:B-1----:R2:W1:Y:S01]  /*0c90*/  SYNCS.EXCH.64 URZ, [UR6+0x240], UR4 ;  /* 0x0002400406ff75b2 */ /* 0x0024620008000100 */
[----:B------:R2:W1:Y:S02]  /*0ca0*/  SYNCS.EXCH.64 URZ, [UR6+0x248], UR4 ;  /* 0x0002480406ff75b2 */ /* 0x0004640008000100 */
[----:B--2---:R-:W-:Y:S01]  /*0cb0*/  NOP ;  /* 0x0000000000007918 */ /* 0x004fe20000000000 */
.L_x_12:
[----:B------:R-:W2:Y:S01]  /*0cc0*/  SHFL.IDX PT, R2, R95, RZ, 0x1f ;  /* 0x00001fff5f027589 */ /* 0x000ea200000e0000 */
[----:B------:R-:W-:Y:S01]  /*0cd0*/  NOP ;  /* 0x0000000000007918 */ /* 0x000fe20000000000 */
[----:B--2---:R-:W-:-:S13]  /*0ce0*/  ISETP.NE.AND P0, PT, R2, 0x4, PT ;  /* 0x000000040200780c */ /* 0x004fda0003f05270 */
[----:B------:R-:W-:Y:S05]  /*0cf0*/  @P0 BRA `(.L_x_13) ;  /* 0x0000000000440947 */ /* 0x000fea0003800000 */
[----:B-1----:R-:W1:Y:S01]  /*0d00*/  S2UR UR6, SR_CgaCtaId ;  /* 0x00000000000679c3 */ /* 0x002e620000008800 */
[----:B------:R-:W-:Y:S01]  /*0d10*/  UMOV UR4, 0x100 ;  /* 0x0000010000047882 */ /* 0x000fe20000000000 */
[----:B------:R-:W-:Y:S01]  /*0d20*/  UMOV UR5, 0x400 ;  /* 0x0000040000057882 */ /* 0x000fe20000000000 */
[----:B------:R-:W-:Y:S01]  /*0d30*/  USEL UR4, UR4, 0xe0, UP3 ;  /* 0x000000e004047887 */ /* 0x000fe20009800000 */
[----:B------:R-:W-:Y:S01]  /*0d40*/  UMOV UR8, 0x1 ;  /* 0x0000000100087882 */ /* 0x000fe20000000000 */
[----:B------:R-:W-:Y:S01]  /*0d50*/  ELECT P0, URZ, PT ;  /* 0x0000000000ff782f */ /* 0x000fe20003800000 */
[----:B------:R-:W-:-:S04]  /*0d60*/  UIADD3 UR8, UPT, UPT, -UR8, 0x100000, URZ ;  /* 0x0010000008087890 */ /* 0x000fc8000fffe1ff */
[----:B------:R-:W-:Y:S02]  /*0d70*/  USHF.L.U32 UR9, UR8, 0xb, URZ ;  /* 0x0000000b08097899 */ /* 0x000fe400080006ff */
[----:B------:R-:W-:Y:S02]  /*0d80*/  USHF.L.U32 UR8, UR8, 0x1, URZ ;  /* 0x0000000108087899 */ /* 0x000fe400080006ff */
[----:B-1----:R-:W-:Y:S02]  /*0d90*/  ULEA UR6, UR6, UR5, 0x18 ;  /* 0x0000000506067291 */ /* 0x002fe4000f8ec0ff */
[----:B------:R-:W-:-:S04]  /*0da0*/  UIADD3 UR4, UPT, UPT, -UR4, 0x100000, URZ ;  /* 0x0010000004047890 */ /* 0x000fc8000fffe1ff */
[----:B------:R-:W-:Y:S02]  /*0db0*/  USHF.L.U32 UR5, UR4, 0xb, URZ ;  /* 0x0000000b04057899 */ /* 0x000fe400080006ff */
[----:B------:R-:W-:Y:S01]  /*0dc0*/  USHF.L.U32 UR4, UR4, 0x1, URZ ;  /* 0x0000000104047899 */ /* 0x000fe200080006ff */
[----:B------:R-:W1:Y:S03]  /*0dd0*/  FENCE.VIEW.ASYNC.S ;  /* 0x00000000000073c6 */ /* 0x000e660000000000 */
[----:B-1----:R2:W1:Y:S08]  /*0de0*/  SYNCS.EXCH.64 URZ, [UR6+0x250], UR8 ;  /* 0x0002500806ff75b2 */ /* 0x0024700008000100 */
[----:B------:R2:W1:Y:S02]  /*0df0*/  SYNCS.EXCH.64 URZ, [UR6+0x258], UR4 ;  /* 0x0002580406ff75b2 */ /* 0x0004640008000100 */
[----:B--2---:R-:W-:Y:S01]  /*0e00*/  NOP ;  /* 0x0000000000007918 */ /* 0x004fe20000000000 */
.L_x_13:
[----:B------:R-:W2:Y:S01]  /*0e10*/  SHFL.IDX PT, R2, R95, RZ, 0x1f ;  /* 0x00001fff5f027589 */ /* 0x000ea200000e0000 */
[----:B------:R-:W1:Y:S01]  /*0e20*/  S2UR UR28, SR_CTAID.X ;  /* 0x00000000001c79c3 */ /* 0x000e620000002500 */
[----:B------:R-:W-:-:S07]  /*0e30*/  NOP ;  /* 0x0000000000007918 */ /* 0x000fce0000000000 */
[----:B------:R-:W1:Y:S01]  /*0e40*/  S2UR UR23, SR_CTAID.Y ;  /* 0x00000000001779c3 */ /* 0x000e620000002600 */
[----:B--2---:R-:W-:-:S13]  /*0e50*/  ISETP.NE.AND P0, PT, R2, 0x5, PT ;  /* 0x000000050200780c */ /* 0x004fda0003f05270 */
[----:B-1----:R-:W-:Y:S05]  /*0e60*/  @P0 BRA `(.L_x_14) ;  /* 0x0000000000480947 */ /* 0x002fea0003800000 */
        /* <DEDUP_REMOVED lines=13> */
[----:B-1----:R1:W2:Y:S01]  /*0f40*/  SYNCS.EXCH.64 URZ, [UR4+0x260], UR8 ;  /* 0x0002600804ff75b2 */ /* 0x0022a20008000100 */
[----:B------:R1:W1:Y:S01]  /*0f50*/  SYNCS.EXCH.64 URZ, [UR4+0x270], UR6 ;  /* 0x0002700604ff75b2 */ /* 0x0002620008000100 */
[----:B------:R1:W1:Y:S01]  /*0f60*/  SYNCS.EXCH.64 URZ, [UR4+0x268], UR8 ;  /* 0x0002680804ff75b2 */ /* 0x0002620008000100 */
[----:B------:R1:W1:Y:S01]  /*0f70*/  SYNCS.EXCH.64 URZ, [UR4+0x278], UR6 ;  /* 0x0002780604ff75b2 */ /* 0x0002620008000100 */
[----:B------:R-:W-:Y:S01]  /*0f80*/  NOP ;  /* 0x0000000000007918 */ /* 0x000fe20000000000 */
.L_x_14:
[----:B------:R-:W-:-:S05]  /*0f90*/  CS2R.32 R86, SR_CgaSize ;  /* 0x0000000000567805 */ /* 0x000fca0000008a00 */
[----:B------:R-:W-:-:S05]  /*0fa0*/  IMAD R86, R86, -0xa0, RZ ;  /* 0xffffff6056567824 */ /* 0x000fca00078e02ff */
[----:B------:R-:W-:-:S14]  /*0fb0*/  R2UR UR5, R86 ;  /* 0x00000000560572ca */ /* 0x000fdc00000e0000 */
[----:B------:R-:W3:Y:S01]  /*0fc0*/  LDCU UR5, c[0x0][UR5+0x2b0] ;  /* 0x00005600050577ac */ /* 0x000ee20008000800 */
[----:B------:R-:W-:Y:S02]  /*0fd0*/  I2FP.F32.U32 R5, UR28 ;  /* 0x0000001c00057c45 */ /* 0x000fe40008201000 */
[----:B------:R-:W-:-:S05]  /*0fe0*/  CS2R.32 R3, SR_CgaSize ;  /* 0x0000000000037805 */ /* 0x000fca0000008a00 */
[----:B------:R-:W-:-:S06]  /*0ff0*/  IMAD R3, R3, -0xa0, RZ ;  /* 0xffffff6003037824 */ /* 0x000fcc00078e02ff */
[----:B------:R-:W4:Y:S01]  /*1000*/  LDC R3, c[0x0][R3+0x2a0] ;  /* 0x0000a80003037b82 */ /* 0x000f220000000800 */
[----:B------:R-:W-:Y:S02]  /*1010*/  I2FP.F32.U32 R4, UR23 ;  /* 0x0000001700047c45 */ /* 0x000fe40008201000 */
[----:B------:R-:W-:-:S05]  /*1020*/  CS2R.32 R86, SR_CgaSize ;  /* 0x0000000000567805 */ /* 0x000fca0000008a00 */
[----:B------:R-:W-:-:S05]  /*1030*/  IMAD R86, R86, -0xa0, RZ ;  /* 0xffffff6056567824 */ /* 0x000fca00078e02ff */
[----:B-1----:R-:W-:-:S14]  /*1040*/  R2UR UR4, R86 ;  /* 0x00000000560472ca */ /* 0x002fdc00000e0000 */
[----:B------:R-:W1:Y:S01]  /*1050*/  LDCU UR4, c[0x0][UR4+0x2b4] ;  /* 0x00005680040477ac */ /* 0x000e620008000800 */
[----:B------:R-:W-:Y:S01]  /*1060*/  NOP ;  /* 0x0000000000007918 */ /* 0x000fe20000000000 */
[----:B------:R-:W2:Y:S01]  /*1070*/  LDCU UR19, c[0x0][0xc24] ;  /* 0x00018480ff1377ac */ /* 0x000ea20008000800 */
[----:B------:R-:W-:-:S05]  /*1080*/  CS2R.32 R2, SR_CgaSize ;  /* 0x0000000000027805 */ /* 0x000fca0000008a00 */
[----:B------:R-:W-:-:S06]  /*1090*/  IMAD R2, R2, -0xa0, RZ ;  /* 0xffffff6002027824 */ /* 0x000fcc00078e02ff */
[----:B------:R-:W4:Y:S01]  /*10a0*/  LDC R2, c[0x0][R2+0x2a4] ;  /* 0x0000a90002027b82 */ /* 0x000f220000000800 */
[----:B---3--:R-:W-:-:S07]  /*10b0*/  FMUL R5, R5, UR5 ;  /* 0x0000000505057c20 */ /* 0x008fce0008400000 */
[----:B------:R-:W3:Y:S01]  /*10c0*/  S2UR UR51, SR_CTAID.Z ;  /* 0x00000000003379c3 */ /* 0x000ee20000002700 */
[----:B-1----:R-:W-:Y:S01]  /*10d0*/  FMUL R4, R4, UR4 ;  /* 0x0000000404047c20 */ /* 0x002fe20008400000 */
[----:B------:R-:W1:Y:S01]  /*10e0*/  F2I.U32.TRUNC.NTZ R86, R5 ;  /* 0x0000000500567305 */ /* 0x000e62000020f000 */
[----:B--2---:R-:W-:-:S07]  /*10f0*/  UISETP.GE.AND UP0, UPT, UR19, 0x1, UPT ;  /* 0x000000011300788c */ /* 0x004fce000bf06270 */
[----:B------:R-:W2:Y:S01]  /*1100*/  F2I.U32.TRUNC.NTZ R73, R4 ;  /* 0x0000000400497305 */ /* 0x000ea2000020f000 */
[----:B-1----:R-:W-:-:S05]  /*1110*/  IADD3 R86, PT, PT, -R86, RZ, RZ ;  /* 0x000000ff56567210 */ /* 0x002fca0007ffe1ff */
[----:B----4-:R-:W-:Y:S01]  /*1120*/  IMAD R86, R3, R86, UR28 ;  /* 0x0000001c03567e24 */ /* 0x010fe2000f8e0256 */
[----:B--2---:R-:W-:-:S05]  /*1130*/  IADD3 R73, PT, PT, -R73, RZ, RZ ;  /* 0x000000ff49497210 */ /* 0x004fca0007ffe1ff */
[----:B------:R-:W-:Y:S01]  /*1140*/  IMAD R73, R2, R73, UR23 ;  /* 0x0000001702497e24 */ /* 0x000fe2000f8e0249 */
[----:B------:R-:W-:Y:S06]  /*1150*/  BAR.SYNC.DEFER_BLOCKING 0x0 ;  /* 0x0000000000007b1d */ /* 0x000fec0000010000 */
[----:B---3--:R-:W-:Y:S05]  /*1160*/  BRA.U !UP0, `(.L_x_15) ;  /* 0x0000000108d47547 */ /* 0x008fea000b800000 */
[----:B------:R-:W1:Y:S01]  /*1170*/  LDCU.128 UR24, c[0x0][0xc10] ;  /* 0x00018200ff1877ac */ /* 0x000e620008000c00 */
[----:B------:R-:W2:Y:S01]  /*1180*/  LDCU UR6, c[0x0][0x370] ;  /* 0x00006e00ff0677ac */ /* 0x000ea20008000800 */
[----:B------:R-:W3:Y:S01]  /*1190*/  LDCU UR4, c[0x0][0x374] ;  /* 0x00006e80ff0477ac */ /* 0x000ee20008000800 */
[----:B------:R-:W4:Y:S01]  /*11a0*/  LDCU UR20, c[0x0][0xc0c] ;  /* 0x00018180ff1477ac */ /* 0x000f220008000800 */
[----:B------:R-:W4:Y:S01]  /*11b0*/  LDCU UR5, c[0x0][0xc20] ;  /* 0x00018400ff0577ac */ /* 0x000f220008000800 */
[----:B------:R-:W4:Y:S01]  /*11c0*/  LDCU.64 UR16, c[0x0][0xc28] ;  /* 0x00018500ff1077ac */ /* 0x000f220008000a00 */
[----:B-1----:R-:W-:Y:S02]  /*11d0*/  UISETP.NE.AND UP0, UPT, UR26, 0x1, UPT ;  /* 0x000000011a00788c */ /* 0x002fe4000bf05270 */
[----:B---3--:R-:W-:Y:S02]  /*11e0*/  UIMAD.WIDE.U32 UR8, UR4, UR27, URZ ;  /* 0x0000001b040872a5 */ /* 0x008fe4000f8e00ff */
[----:B--2---:R-:W-:-:S02]  /*11f0*/  UIMAD.WIDE.U32 UR10, UR6, UR24, URZ ;  /* 0x00000018060a72a5 */ /* 0x004fc4000f8e00ff */
[----:B----4-:R-:W-:Y:S02]  /*1200*/  UISETP.NE.AND UP2, UPT, UR20, 0x1, UPT ;  /* 0x000000011400788c */ /* 0x010fe4000bf45270 */
[----:B------:R-:W-:Y:S01]  /*1210*/  UISETP.NE.AND UP4, UPT, UR19, 0x1, UPT ;  /* 0x000000011300788c */ /* 0x000fe2000bf85270 */
[----:B------:R-:W-:Y:S02]  /*1220*/  UMOV UR8, UR9 ;  /* 0x0000000900087c82 */ /* 0x000fe40008000000 */
[----:B------:R-:W-:Y:S01]  /*1230*/  UMOV UR10, UR11 ;  /* 0x0000000b000a7c82 */ /* 0x000fe20008000000 */
[----:B------:R-:W-:Y:S02]  /*1240*/  @UP0 USHF.R.U32.HI UR4, URZ, UR5, UR8 ;  /* 0x00000005ff040299 */ /* 0x000fe40008011608 */
[----:B------:R-:W-:Y:S02]  /*1250*/  UIMAD.WIDE.U32 UR12, UR23, UR27, URZ ;  /* 0x0000001b170c72a5 */ /* 0x000fe4000f8e00ff */
[----:B------:R-:W-:-:S02]  /*1260*/  UIMAD.WIDE.U32 UR8, UR4, UR16, URZ ;  /* 0x00000010040872a5 */ /* 0x000fc4000f8e00ff */
[----:B------:R-:W-:Y:S02]  /*1270*/  @UP2 USHF.R.U32.HI UR6, URZ, UR25, UR10 ;  /* 0x00000019ff062299 */ /* 0x000fe4000801160a */
[----:B------:R-:W-:Y:S02]  /*1280*/  UIMAD.WIDE.U32 UR14, UR28, UR24, URZ ;  /* 0x000000181c0e72a5 */ /* 0x000fe4000f8e00ff */
[----:B------:R-:W-:Y:S01]  /*1290*/  UIMAD.WIDE.U32 UR10, UR6, UR16, URZ ;  /* 0x00000010060a72a5 */ /* 0x000fe2000f8e00ff */
[----:B------:R-:W-:Y:S01]  /*12a0*/  UMOV UR12, UR13 ;  /* 0x0000000d000c7c82 */ /* 0x000fe20008000000 */
[----:B------:R-:W-:Y:S01]  /*12b0*/  UMOV UR8, UR9 ;  /* 0x0000000900087c82 */ /* 0x000fe20008000000 */
[----:B------:R-:W-:Y:S02]  /*12c0*/  USHF.R.U32.HI UR12, URZ, UR5, UR12 ;  /* 0x00000005ff0c7299 */ /* 0x000fe4000801160c */
[----:B------:R-:W-:Y:S01]  /*12d0*/  @UP4 USHF.R.U32.HI UR4, URZ, UR17, UR8 ;  /* 0x00000011ff044299 */ /* 0x000fe20008011608 */
[----:B------:R-:W-:Y:S01]  /*12e0*/  UMOV UR14, UR15 ;  /* 0x0000000f000e7c82 */ /* 0x000fe20008000000 */
[----:B------:R-:W-:Y:S01]  /*12f0*/  UMOV UR10, UR11 ;  /* 0x0000000b000a7c82 */ /* 0x000fe20008000000 */
[----:B------:R-:W-:-:S02]  /*1300*/  USHF.R.U32.HI UR14, URZ, UR25, UR14 ;  /* 0x00000019ff0e7299 */ /* 0x000fc4000801160e */
[----:B------:R-:W-:Y:S02]  /*1310*/  USEL UR5, UR23, UR12, !UP0 ;  /* 0x0000000c17057287 */ /* 0x000fe4000c000000 */
[----:B------:R-:W-:Y:S02]  /*1320*/  @UP4 USHF.R.U32.HI UR6, URZ, UR17, UR10 ;  /* 0x00000011ff064299 */ /* 0x000fe4000801160a */
[----:B------:R-:W-:Y:S02]  /*1330*/  UIMAD UR7, UR4, UR19, URZ ;  /* 0x00000013040772a4 */ /* 0x000fe4000f8e02ff */
[----:B------:R-:W-:Y:S02]  /*1340*/  USEL UR4, UR28, UR14, !UP2 ;  /* 0x0000000e1c047287 */ /* 0x000fe4000d000000 */
[----:B------:R-:W-:Y:S02]  /*1350*/  UIMAD UR10, UR6, UR19, URZ ;  /* 0x00000013060a72a4 */ /* 0x000fe4000f8e02ff */
[----:B------:R-:W-:-:S02]  /*1360*/  UISETP.GE.AND UP0, UPT, UR5, UR7, UPT ;  /* 0x000000070500728c */ /* 0x000fc4000bf06270 */
[----:B------:R-:W-:Y:S02]  /*1370*/  UIMAD.WIDE.U32 UR8, UR5, UR16, URZ ;  /* 0x00000010050872a5 */ /* 0x000fe4000f8e00ff */
[----:B------:R-:W-:Y:S02]  /*1380*/  UISETP.GE.OR UP0, UPT, UR4, UR10, UP0 ;  /* 0x0000000a0400728c */ /* 0x000fe40008706670 */
[----:B------:R-:W-:Y:S02]  /*1390*/  UIMAD.WIDE.U32 UR10, UR4, UR16, URZ ;  /* 0x00000010040a72a5 */ /* 0x000fe4000f8e00ff */
[----:B------:R-:W-:Y:S01]  /*13a0*/  UIADD3 UR10, UPT, UPT, -UR4, URZ, URZ ;  /* 0x000000ff040a7290 */ /* 0x000fe2000fffe1ff */
[----:B------:R-:W-:Y:S01]  /*13b0*/  UMOV UR8, UR9 ;  /* 0x0000000900087c82 */ /* 0x000fe20008000000 */
[----:B------:R-:W-:Y:S02]  /*13c0*/  UIADD3 UR9, UPT, UPT, -UR5, URZ, URZ ;  /* 0x000000ff05097290 */ /* 0x000fe4000fffe1ff */
[----:B------:R-:W-:-:S03]  /*13d0*/  USHF.R.U32.HI UR8, URZ, UR17, UR8 ;  /* 0x00000011ff087299 */ /* 0x000fc60008011608 */
[----:B------:R-:W-:Y:S01]  /*13e0*/  @!UP0 UMOV UR7, UR11 ;  /* 0x0000000b00078c82 */ /* 0x000fe20008000000 */
[----:B------:R-:W-:Y:S02]  /*13f0*/  UIMAD UR23, UR26, UR9, UR23 ;  /* 0x000000091a1772a4 */ /* 0x000fe4000f8e0217 */
[----:B------:R-:W-:Y:S02]  /*1400*/  USEL UR8, UR5, UR8, !UP4 ;  /* 0x0000000805087287 */ /* 0x000fe4000e000000 */
[----:B------:R-:W-:Y:S02]  /*1410*/  @!UP0 USHF.R.U32.HI UR7, URZ, UR17, UR7 ;  /* 0x00000011ff078299 */ /* 0x000fe40008011607 */
[----:B------:R-:W-:Y:S02]  /*1420*/  UIADD3 UR9, UPT, UPT, -UR8, URZ, URZ ;  /* 0x000000ff08097290 */ /* 0x000fe4000fffe1ff */
[----:B------:R-:W-:Y:S02]  /*1430*/  @!UP0 USEL UR7, UR4, UR7, !UP4 ;  /* 0x0000000704078287 */ /* 0x000fe4000e000000 */
[----:B------:R-:W-:-:S02]  /*1440*/  UIMAD UR9, UR19, UR9, UR5 ;  /* 0x00000009130972a4 */ /* 0x000fc4000f8e0205 */
[----:B------:R-:W-:Y:S02]  /*1450*/  @!UP0 UIADD3 UR8, UPT, UPT, UR8, -UR7, URZ ;  /* 0x8000000708088290 */ /* 0x000fe4000fffe0ff */
[----:B------:R-:W-:Y:S02]  /*1460*/  @!UP0 UIMAD UR7, UR9, UR6, UR7 ;  /* 0x00000006090782a4 */ /* 0x000fe4000f8e0207 */
[----:B------:R-:W-:Y:S02]  /*1470*/  @!UP0 UIMAD UR5, UR8, UR19, UR4 ;  /* 0x00000013080582a4 */ /* 0x000fe4000f8e0204 */
[----:B------:R-:W-:Y:S02]  /*1480*/  UIMAD UR6, UR20, UR10, UR28 ;  /* 0x0000000a140672a4 */ /* 0x000fe4000f8e021c */
[----:B------:R-:W-:Y:S01]  /*1490*/  UIMAD UR23, UR5, UR26, UR23 ;  /* 0x0000001a051772a4 */ /* 0x000fe2000f8e0217 */
[----:B------:R-:W-:Y:S02]  /*14a0*/  @!UP0 UMOV UR4, UR7 ;  /* 0x0000000700048c82 */ /* 0x000fe40008000000 */
[----:B------:R-:W-:-:S12]  /*14b0*/  UIMAD UR28, UR4, UR20, UR6 ;  /* 0x00000014041c72a4 */ /* 0x000fd8000f8e0206 */
.L_x_15:
[----:B------:R-:W1:Y:S02]  /*14c0*/  LDCU UR4, c[0x0][0xc30] ;  /* 0x00018600ff0477ac */ /* 0x000e640008000800 */
[----:B-1----:R-:W-:-:S09]  /*14d0*/  UISETP.NE.AND UP0, UPT, UR4, 0x1, UPT ;  /* 0x000000010400788c */ /* 0x002fd2000bf05270 */
[----:B------:R-:W-:Y:S05]  /*14e0*/  BRA.U UP0, `(.L_x_16) ;  /* 0x0000000100447547 */ /* 0x000fea000b800000 */
[----:B------:R-:W1:Y:S01]  /*14f0*/  LDCU.128 UR8, c[0x0][0xc10] ;  /* 0x00018200ff0877ac */ /* 0x000e620008000c00 */
[----:B------:R-:W2:Y:S01]  /*1500*/  LDCU UR12, c[0x0][0xc0c] ;  /* 0x00018180ff0c77ac */ /* 0x000ea20008000800 */
[----:B------:R-:W3:Y:S01]  /*1510*/  LDCU UR13, c[0x0][0xc20] ;  /* 0x00018400ff0d77ac */ /* 0x000ee20008000800 */
[----:B-1----:R-:W-:Y:S02]  /*1520*/  UIMAD.WIDE.U32 UR6, UR28, UR8, URZ ;  /* 0x000000081c0672a5 */ /* 0x002fe4000f8e00ff */
[----:B------:R-:W-:Y:S02]  /*1530*/  UIMAD.WIDE.U32 UR4, UR23, UR11, URZ ;  /* 0x0000000b170472a5 */ /* 0x000fe4000f8e00ff */
[----:B--2---:R-:W-:Y:S02]  /*1540*/  UISETP.NE.AND UP2, UPT, UR12, 0x1, UPT ;  /* 0x000000010c00788c */ /* 0x004fe4000bf45270 */
[----:B------:R-:W-:Y:S01]  /*1550*/  UISETP.NE.AND UP0, UPT, UR10, 0x1, UPT ;  /* 0x000000010a00788c */ /* 0x000fe2000bf05270 */
[----:B------:R-:W-:-:S02]  /*1560*/  UMOV UR6, UR7 ;  /* 0x0000000700067c82 */ /* 0x000fc40008000000 */
[----:B------:R-:W-:Y:S01]  /*1570*/  UMOV UR4, UR5 ;  /* 0x0000000500047c82 */ /* 0x000fe20008000000 */
[----:B------:R-:W-:Y:S02]  /*1580*/  USHF.R.U32.HI UR6, URZ, UR9, UR6 ;  /* 0x00000009ff067299 */ /* 0x000fe40008011606 */
[----:B---3--:R-:W-:Y:S02]  /*1590*/  USHF.R.U32.HI UR4, URZ, UR13, UR4 ;  /* 0x0000000dff047299 */ /* 0x008fe40008011604 */
[----:B------:R-:W-:Y:S02]  /*15a0*/  USEL UR5, UR28, UR6, !UP2 ;  /* 0x000000061c057287 */ /* 0x000fe4000d000000 */
[----:B------:R-:W-:-:S04]  /*15b0*/  USEL UR4, UR23, UR4, !UP0 ;  /* 0x0000000417047287 */ /* 0x000fc8000c000000 */
[----:B------:R-:W-:Y:S02]  /*15c0*/  UIADD3 UR6, UPT, UPT, UR5, -UR4, URZ ;  /* 0x8000000405067290 */ /* 0x000fe4000fffe0ff */
[----:B------:R-:W-:Y:S02]  /*15d0*/  UIADD3 UR4, UPT, UPT, -UR5, UR4, URZ ;  /* 0x0000000405047290 */ /* 0x000fe4000fffe1ff */
[----:B------:R-:W-:Y:S02]  /*15e0*/  UIMAD UR23, UR6, UR10, UR23 ;  /* 0x0000000a061772a4 */ /* 0x000fe4000f8e0217 */
[----:B------:R-:W-:-:S12]  /*15f0*/  UIMAD UR28, UR4, UR12, UR28 ;  /* 0x0000000c041c72a4 */ /* 0x000fd8000f8e021c */
.L_x_16:
[----:B------:R-:W-:Y:S01]  /*1600*/  BAR.SYNC.DEFER_BLOCKING 0x0 ;  /* 0x0000000000007b1d */ /* 0x000fe20000010000 */
[----:B------:R-:W-:Y:S01]  /*1610*/  UISETP.NE.AND UP0, UPT, UR18, 0x2, UPT ;  /* 0x000000021200788c */ /* 0x000fe2000bf05270 */
[----:B------:R-:W-:Y:S02]  /*1620*/  ISETP.NE.OR P3, PT, R0, 0x2, !P3 ;  /* 0x000000020000780c */ /* 0x000fe40005f65670 */
[----:B------:R-:W-:Y:S02]  /*1630*/  LOP3.LUT R0, R92, 0x1f, RZ, 0xc0, !PT ;  /* 0x0000001f5c007812 */ /* 0x000fe400078ec0ff */
[----:B------:R-:W1:Y:S04]  /*1640*/  LDCU UR39, c[0x0][0xc24] ;  /* 0x00018480ff2777ac */ /* 0x000e680008000800 */
[----:B------:R-:W-:Y:S05]  /*1650*/  BRA.U UP0, `(.L_x_17) ;  /* 0x0000002d00fc7547 */ /* 0x000fea000b800000 */
[----:B------:R-:W2:Y:S01]  /*1660*/  LDCU UR7, c[0x0][0x394] ;  /* 0x00007280ff0777ac */ /* 0x000ea20008000800 */
[----:B------:R-:W-:Y:S01]  /*1670*/  PLOP3.LUT P1, PT, PT, PT, UP3, 0x80, 0x8 ;  /* 0x000000000008781c */ /* 0x000fe20003f2f038 */
[----:B------:R-:W-:Y:S01]  /*1680*/  IMAD.MOV.U32 R2, RZ, RZ, RZ ;  /* 0x000000ffff027224 */ /* 0x000fe200078e00ff */
[----:B------:R-:W-:Y:S01]  /*1690*/  ISETP.EQ.OR P2, PT, R0, RZ, P3 ;  /* 0x000000ff0000720c */ /* 0x000fe20001f42670 */
[----:B------:R-:W3:Y:S01]  /*16a0*/  LDCU UR6, c[0x0][0x5d8] ;  /* 0x0000bb00ff0677ac */ /* 0x000ee20008000800 */
[----:B------:R-:W-:Y:S01]  /*16b0*/  PLOP3.LUT P1, PT, P1, PT, PT, 0x8, 0x80 ;  /* 0x000000000080781c */ /* 0x000fe20000f2e170 */
[----:B------:R-:W4:Y:S01]  /*16c0*/  LDCU UR58, c[0x0][0x370] ;  /* 0x00006e00ff3a77ac */ /* 0x000f220008000800 */
[----:B------:R-:W1:Y:S01]  /*16d0*/  LDCU.64 UR48, c[0x0][0x348] ;  /* 0x00006900ff3077ac */ /* 0x000e620008000a00 */
[----:B------:R-:W1:Y:S01]  /*16e0*/  LDCU UR57, c[0x0][0x374] ;  /* 0x00006e80ff3977ac */ /* 0x000e620008000800 */
[----:B--2---:R-:W-:Y:S02]  /*16f0*/  UIADD3 UR5, UPT, UPT, UR7, 0x1f, URZ ;  /* 0x0000001f07057890 */ /* 0x004fe4000fffe0ff */
[----:B---3--:R-:W-:-:S02]  /*1700*/  UIADD3 UR6, UPT, UPT, UR6, 0x7f, URZ ;  /* 0x0000007f06067890 */ /* 0x008fc4000fffe0ff */
[----:B------:R-:W-:Y:S02]  /*1710*/  USHF.R.S32.HI UR4, URZ, 0x1f, UR5 ;  /* 0x0000001fff047899 */ /* 0x000fe40008011405 */
[----:B------:R-:W-:Y:S02]  /*1720*/  UIADD3 UR62, UPT, UPT, UR7, 0x3e, URZ ;  /* 0x0000003e073e7890 */ /* 0x000fe4000fffe0ff */
[----:B------:R-:W-:Y:S02]  /*1730*/  ULEA.HI UR4, UR4, UR5, URZ, 0x5 ;  /* 0x0000000504047291 */ /* 0x000fe4000f8f28ff */
[----:B------:R-:W-:Y:S02]  /*1740*/  UIADD3 UR5, UPT, UPT, UR7, -0x1, URZ ;  /* 0xffffffff07057890 */ /* 0x000fe4000fffe0ff */
[----:B------:R-:W-:Y:S02]  /*1750*/  USHF.R.S32.HI UR60, URZ, 0x5, UR4 ;  /* 0x00000005ff3c7899 */ /* 0x000fe40008011404 */
[----:B------:R-:W-:-:S02]  /*1760*/  UISETP.GE.U32.AND UP1, UPT, UR5, -0x3f, UPT ;  /* 0xffffffc10500788c */ /* 0x000fc4000bf26070 */
[----:B------:R-:W-:Y:S02]  /*1770*/  UISETP.LT.U32.AND UP0, UPT, UR60, 0x22, UPT ;  /* 0x000000223c00788c */ /* 0x000fe4000bf01070 */
[----:B------:R-:W-:Y:S02]  /*1780*/  USHF.R.S32.HI UR4, URZ, 0x1f, UR6 ;  /* 0x0000001fff047899 */ /* 0x000fe40008011406 */
[----:B------:R-:W-:Y:S02]  /*1790*/  USEL UR59, UR60, 0x22, UP0 ;  /* 0x000000223c3b7887 */ /* 0x000fe40008000000 */
[----:B------:R-:W-:Y:S02]  /*17a0*/  ULEA.HI UR4, UR4, UR6, URZ, 0x7 ;  /* 0x0000000604047291 */ /* 0x000fe4000f8f38ff */
[----:B------:R-:W-:Y:S02]  /*17b0*/  UIADD3 UR46, UPT, UPT, UR59, -0x1, URZ ;  /* 0xffffffff3b2e7890 */ /* 0x000fe4000fffe0ff */
[----:B------:R-:W-:-:S02]  /*17c0*/  @UP1 UIADD3 UR46, UPT, UPT, UR59, URZ, URZ ;  /* 0x000000ff3b2e1290 */ /* 0x000fc4000fffe0ff */
[----:B------:R-:W-:Y:S02]  /*17d0*/  USHF.R.S32.HI UR56, URZ, 0x7, UR4 ;  /* 0x00000007ff387899 */ /* 0x000fe40008011404 */
[----:B------:R-:W-:Y:S02]  /*17e0*/  UIADD3 UR61, UPT, UPT, UR60, -UR59, URZ ;  /* 0x8000003b3c3d7290 */ /* 0x000fe4000fffe0ff */
[----:B------:R-:W-:Y:S01]  /*17f0*/  UIADD3 UR46, UPT, UPT, UR46, 0x1, URZ ;  /* 0x000000012e2e7890 */ /* 0x000fe2000fffe0ff */
[----:B------:R-:W-:Y:S01]  /*1800*/  UMOV UR29, 0x1 ;  /* 0x00000001001d7882 */ /* 0x000fe20000000000 */
[----:B-1--4-:R-:W-:-:S10]  /*1810*/  UMOV UR31, URZ ;  /* 0x000000ff001f7c82 */ /* 0x012fd40008000000 */
.L_x_33:
[----:B------:R-:W-:Y:S01]  /*1820*/  IMAD.U32 R4, RZ, RZ, UR56 ;  /* 0x00000038ff047e24 */ /* 0x000fe2000f8e00ff */
[----:B------:R-:W1:Y:S04]  /*1830*/  LDCU UR55, c[0x0][0x5dc] ;  /* 0x0000bb80ff3777ac */ /* 0x000e680008000800 */
[-C--:B------:R-:W-:Y:S01]  /*1840*/  IABS R0, R4.reuse ;  /* 0x0000000400007213 */ /* 0x080fe20000000000 */
[----:B------:R-:W2:Y:S01]  /*1850*/  LDCU UR54, c[0x0][0x5e0] ;  /* 0x0000bc00ff3677ac */ /* 0x000ea20008000800 */
[----:B------:R-:W-:Y:S02]  /*1860*/  IABS R4, R4 ;  /* 0x0000000400047213 */ /* 0x000fe40000000000 */
[----:B------:R-:W-:Y:S01]  /*1870*/  R2UR UR6, R0 ;  /* 0x00000000000672ca */ /* 0x000fe200000e0000 */
[----:B------:R-:W-:Y:S01]  /*1880*/  UMOV UR30, 0x400 ;  /* 0x00000400001e7882 */ /* 0x000fe20000000000 */
[----:B------:R-:W-:Y:S01]  /*1890*/  USHF.L.U32 UR42, UR28, 0x6, URZ ;  /* 0x000000061c2a7899 */ /* 0x000fe200080006ff */
[----:B------:R-:W-:Y:S01]  /*18a0*/  UMOV UR19, URZ ;  /* 0x000000ff00137c82 */ /* 0x000fe20008000000 */
[----:B-1----:R-:W-:-:S09]  /*18b0*/  IMAD.U32 R3, RZ, RZ, UR55 ;  /* 0x00000037ff037e24 */ /* 0x002fd2000f8e00ff */
[----:B------:R-:W1:Y:S08]  /*18c0*/  I2F.RP R6, UR6 ;  /* 0x0000000600067d06 */ /* 0x000e700008209400 */
[----:B-1----:R-:W1:Y:S02]  /*18d0*/  MUFU.RCP R5, R6 ;  /* 0x0000000600057308 */ /* 0x002e640000001000 */
[----:B-1----:R-:W-:-:S06]  /*18e0*/  VIADD R5, R5, 0xffffffe ;  /* 0x0ffffffe05057836 */ /* 0x002fcc0000000000 */
[----:B------:R-:W1:Y:S02]  /*18f0*/  F2I.FTZ.U32.TRUNC.NTZ R0, R5 ;  /* 0x0000000500007305 */ /* 0x000e64000021f000 */
[----:B-1----:R-:W-:Y:S02]  /*1900*/  R2UR UR5, R0 ;  /* 0x00000000000572ca */ /* 0x002fe400000e0000 */
[----:B------:R-:W-:Y:S01]  /*1910*/  IABS R0, R3 ;  /* 0x0000000300007213 */ /* 0x000fe20000000000 */
[----:B------:R-:W-:-:S03]  /*1920*/  IMAD.U32 R3, RZ, RZ, UR23 ;  /* 0x00000017ff037e24 */ /* 0x000fc6000f8e00ff */
[----:B------:R-:W-:Y:S01]  /*1930*/  R2UR UR9, R0 ;  /* 0x00000000000972ca */ /* 0x000fe200000e0000 */
[----:B------:R-:W-:Y:S01]  /*1940*/  IMAD.MOV R0, RZ, RZ, -R4 ;  /* 0x000000ffff007224 */ /* 0x000fe200078e0a04 */
[----:B------:R-:W-:-:S04]  /*1950*/  IABS R3, R3 ;  /* 0x0000000300037213 */ /* 0x000fc80000000000 */
[----:B------:R-:W-:Y:S01]  /*1960*/  R2UR UR8, R3 ;  /* 0x00000000030872ca */ /* 0x000fe200000e0000 */
[----:B------:R-:W-:-:S04]  /*1970*/  UIADD3 UR4, UPT, UPT, URZ, -UR5, URZ ;  /* 0x80000005ff047290 */ /* 0x000fc8000fffe0ff */
[----:B------:R-:W-:Y:S02]  /*1980*/  UIMAD UR7, UR4, UR6, URZ ;  /* 0x00000006040772a4 */ /* 0x000fe4000f8e02ff */
[----:B------:R-:W1:Y:S01]  /*1990*/  I2F.RP R3, UR9 ;  /* 0x0000000900037d06 */ /* 0x000e620008209400 */
[----:B------:R-:W-:Y:S02]  /*19a0*/  UMOV UR4, URZ ;  /* 0x000000ff00047c82 */ /* 0x000fe40008000000 */
[----:B------:R-:W-:Y:S02]  /*19b0*/  UIMAD.WIDE.U32 UR4, UR5, UR7, UR4 ;  /* 0x00000007050472a5 */ /* 0x000fe4000f8e0004 */
[----:B------:R-:W-:-:S05]  /*19c0*/  R2UR UR7, R0 ;  /* 0x00000000000772ca */ /* 0x000fca00000e0000 */
[----:B------:R-:W-:Y:S02]  /*19d0*/  UMOV UR4, UR5 ;  /* 0x0000000500047c82 */ /* 0x000fe40008000000 */
[----:B------:R-:W-:Y:S01]  /*19e0*/  UIMAD.WIDE.U32 UR4, UR4, UR8, URZ ;  /* 0x00000008040472a5 */ /* 0x000fe2000f8e00ff */
[----:B-1----:R-:W1:Y:S06]  /*19f0*/  MUFU.RCP R3, R3 ;  /* 0x0000000300037308 */ /* 0x002e6c0000001000 */
[----:B------:R-:W-:Y:S02]  /*1a00*/  UMOV UR4, UR5 ;  /* 0x0000000500047c82 */ /* 0x000fe40008000000 */
[----:B------:R-:W-:-:S04]  /*1a10*/  UIMAD UR5, UR4, UR7, UR8 ;  /* 0x00000007040572a4 */ /* 0x000fc8000f8e0208 */
[----:B------:R-:W-:Y:S01]  /*1a20*/  UISETP.GT.U32.AND UP0, UPT, UR6, UR5, UPT ;  /* 0x000000050600728c */ /* 0x000fe2000bf04070 */
[----:B-1----:R-:W-:-:S10]  /*1a30*/  VIADD R4, R3, 0xffffffe ;  /* 0x0ffffffe03047836 */ /* 0x002fd40000000000 */
[----:B------:R-:W-:Y:S01]  /*1a40*/  @!UP0 UIADD3 UR5, UPT, UPT, UR5, -UR6, URZ ;  /* 0x8000000605058290 */ /* 0x000fe2000fffe0ff */
[----:B------:R-:W1:Y:S01]  /*1a50*/  F2I.FTZ.U32.TRUNC.NTZ R0, R4 ;  /* 0x0000000400007305 */ /* 0x000e62000021f000 */
[----:B------:R-:W-:Y:S02]  /*1a60*/  @!UP0 UIADD3 UR4, UPT, UPT, UR4, 0x1, URZ ;  /* 0x0000000104048890 */ /* 0x000fe4000fffe0ff */
[----:B------:R-:W-:Y:S02]  /*1a70*/  UISETP.GE.U32.AND UP1, UPT, UR5, UR6, UPT ;  /* 0x000000060500728c */ /* 0x000fe4000bf26070 */
[----:B------:R-:W-:-:S04]  /*1a80*/  ULOP3.LUT UR5, UR23, UR56, URZ, 0x3c, !UPT ;  /* 0x0000003817057292 */ /* 0x000fc8000f8e3cff */
[----:B------:R-:W-:-:S05]  /*1a90*/  UISETP.GE.AND UP0, UPT, UR5, URZ, UPT ;  /* 0x000000ff0500728c */ /* 0x000fca000bf06270 */
[----:B------:R-:W-:Y:S01]  /*1aa0*/  @UP1 UIADD3 UR4, UPT, UPT, UR4, 0x1, URZ ;  /* 0x0000000104041890 */ /* 0x000fe2000fffe0ff */
[----:B-1----:R-:W-:Y:S01]  /*1ab0*/  R2UR UR5, R0 ;  /* 0x00000000000572ca */ /* 0x002fe200000e0000 */
[----:B------:R-:W-:Y:S01]  /*1ac0*/  UISETP.NE.AND UP1, UPT, UR56, URZ, UPT ;  /* 0x000000ff3800728c */ /* 0x000fe2000bf25270 */
[----:B--2---:R-:W-:-:S04]  /*1ad0*/  IMAD.U32 R0, RZ, RZ, UR54 ;  /* 0x00000036ff007e24 */ /* 0x004fc8000f8e00ff */
[----:B------:R-:W-:Y:S01]  /*1ae0*/  UMOV UR8, UR4 ;  /* 0x0000000400087c82 */ /* 0x000fe20008000000 */
[----:B------:R-:W-:Y:S01]  /*1af0*/  IABS R0, R0 ;  /* 0x0000000000007213 */ /* 0x000fe20000000000 */
[----:B------:R-:W-:-:S03]  /*1b00*/  @!UP0 UIADD3 UR8, UPT, UPT, -UR8, URZ, URZ ;  /* 0x000000ff08088290 */ /* 0x000fc6000fffe1ff */
[----:B------:R-:W-:Y:S01]  /*1b10*/  R2UR UR10, R0 ;  /* 0x00000000000a72ca */ /* 0x000fe200000e0000 */
[----:B------:R-:W-:Y:S02]  /*1b20*/  @!UP1 ULOP3.LUT UR8, URZ, UR56, URZ, 0x33, !UPT ;  /* 0x00000038ff089292 */ /* 0x000fe4000f8e33ff */
[----:B------:R-:W-:-:S04]  /*1b30*/  UIADD3 UR4, UPT, UPT, URZ, -UR5, URZ ;  /* 0x80000005ff047290 */ /* 0x000fc8000fffe0ff */
[----:B------:R-:W-:Y:S01]  /*1b40*/  IMAD.U32 R3, RZ, RZ, UR8 ;  /* 0x00000008ff037e24 */ /* 0x000fe2000f8e00ff */
[----:B------:R-:W-:-:S03]  /*1b50*/  UIMAD UR6, UR4, UR9, URZ ;  /* 0x00000009040672a4 */ /* 0x000fc6000f8e02ff */
[----:B------:R-:W-:Y:S01]  /*1b60*/  UMOV UR4, URZ ;  /* 0x000000ff00047c82 */ /* 0x000fe20008000000 */
[----:B------:R-:W-:Y:S01]  /*1b70*/  IABS R3, R3 ;  /* 0x0000000300037213 */ /* 0x000fe20000000000 */
[----:B------:R-:W-:-:S03]  /*1b80*/  UIMAD.WIDE.U32 UR4, UR5, UR6, UR4 ;  /* 0x00000006050472a5 */ /* 0x000fc6000f8e0004 */
[----:B------:R-:W-:Y:S02]  /*1b90*/  R2UR UR7, R3 ;  /* 0x00000000030772ca */ /* 0x000fe400000e0000 */
[----:B------:R-:W1:Y:S01]  /*1ba0*/  I2F.RP R3, UR10 ;  /* 0x0000000a00037d06 */ /* 0x000e620008209400 */
[----:B------:R-:W2:Y:S01]  /*1bb0*/  S2UR UR6, SR_CgaCtaId ;  /* 0x00000000000679c3 */ /* 0x000ea20000008800 */
[----:B------:R-:W-:-:S09]  /*1bc0*/  UMOV UR4, UR5 ;  /* 0x0000000500047c82 */ /* 0x000fd20008000000 */
[----:B------:R-:W-:Y:S01]  /*1bd0*/  UIMAD.WIDE.U32 UR4, UR4, UR7, URZ ;  /* 0x00000007040472a5 */ /* 0x000fe2000f8e00ff */
[----:B-1----:R-:W1:Y:S06]  /*1be0*/  MUFU.RCP R0, R3 ;  /* 0x0000000300007308 */ /* 0x002e6c0000001000 */
[----:B------:R-:W-:Y:S02]  /*1bf0*/  UMOV UR4, UR5 ;  /* 0x0000000500047c82 */ /* 0x000fe40008000000 */
[----:B------:R-:W-:-:S04]  /*1c00*/  UIADD3 UR5, UPT, UPT, -UR4, URZ, URZ ;  /* 0x000000ff04057290 */ /* 0x000fc8000fffe1ff */
[----:B------:R-:W-:Y:S02]  /*1c10*/  UIMAD UR5, UR9, UR5, UR7 ;  /* 0x00000005090572a4 */ /* 0x000fe4000f8e0207 */
[----:B--2---:R-:W-:Y:S02]  /*1c20*/  ULEA UR30, UR6, UR30, 0x18 ;  /* 0x0000001e061e7291 */ /* 0x004fe4000f8ec0ff */
[----:B------:R-:W-:Y:S02]  /*1c30*/  UISETP.GT.U32.AND UP0, UPT, UR9, UR5, UPT ;  /* 0x000000050900728c */ /* 0x000fe4000bf04070 */
[----:B------:R-:W-:Y:S01]  /*1c40*/  ULEA UR6, UR31, UR30, 0x3 ;  /* 0x0000001e1f067291 */ /* 0x000fe2000f8e18ff */
[----:B-1----:R-:W-:Y:S02]  /*1c50*/  VIADD R0, R0, 0xffffffe ;  /* 0x0ffffffe00007836 */ /* 0x002fe40000000000 */
[----:B------:R-:W-:-:S04]  /*1c60*/  IMAD.U32 R3, RZ, RZ, UR29 ;  /* 0x0000001dff037e24 */ /* 0x000fc8000f8e00ff */
[----:B------:R-:W1:Y:S02]  /*1c70*/  F2I.FTZ.U32.TRUNC.NTZ R0, R0 ;  /* 0x0000000000007305 */ /* 0x000e64000021f000 */
[----:B------:R-:W-:Y:S01]  /*1c80*/  @!UP0 UIADD3 UR5, UPT, UPT, UR5, -UR9, URZ ;  /* 0x8000000905058290 */ /* 0x000fe2000fffe0ff */
[----:B------:R-:W-:Y:S01]  /*1c90*/  SHF.L.U32 R3, R3, 0x1f, RZ ;  /* 0x0000001f03037819 */ /* 0x000fe200000006ff */
[----:B------:R-:W-:Y:S02]  /*1ca0*/  @!UP0 UIADD3 UR4, UPT, UPT, UR4, 0x1, URZ ;  /* 0x0000000104048890 */ /* 0x000fe4000fffe0ff */
[----:B------:R-:W-:Y:S01]  /*1cb0*/  UISETP.GE.U32.AND UP1, UPT, UR5, UR9, UPT ;  /* 0x000000090500728c */ /* 0x000fe2000bf26070 */
[----:B------:R2:W3:Y:S01]  /*1cc0*/  SYNCS.PHASECHK.TRANS64.TRYWAIT P0, [UR6+0x110], R3 ;  /* 0x00011003ff0075a7 */ /* 0x0004e20008001106 */
[----:B------:R-:W-:Y:S01]  /*1cd0*/  ULOP3.LUT UR5, UR8, UR55, URZ, 0x3c, !UPT ;  /* 0x0000003708057292 */ /* 0x000fe2000f8e3cff */
[----:B------:R-:W-:-:S03]  /*1ce0*/  UMOV UR6, URZ ;  /* 0x000000ff00067c82 */ /* 0x000fc60008000000 */
[----:B------:R-:W-:Y:S01]  /*1cf0*/  UISETP.GE.AND UP0, UPT, UR5, URZ, UPT ;  /* 0x000000ff0500728c */ /* 0x000fe2000bf06270 */
[----:B-1----:R-:W-:-:S04]  /*1d00*/  R2UR UR7, R0 ;  /* 0x00000000000772ca */ /* 0x002fc800000e0000 */
[----:B------:R-:W-:Y:S02]  /*1d10*/  @UP1 UIADD3 UR4, UPT, UPT, UR4, 0x1, URZ ;  /* 0x0000000104041890 */ /* 0x000fe4000fffe0ff */
[----:B------:R-:W-:-:S05]  /*1d20*/  UISETP.NE.AND UP1, UPT, UR55, URZ, UPT ;  /* 0x000000ff3700728c */ /* 0x000fca000bf25270 */
[----:B------:R-:W-:Y:S02]  /*1d30*/  UMOV UR5, UR4 ;  /* 0x0000000400057c82 */ /* 0x000fe40008000000 */
[----:B------:R-:W-:Y:S02]  /*1d40*/  @!UP0 UIADD3 UR5, UPT, UPT, -UR5, URZ, URZ ;  /* 0x000000ff05058290 */ /* 0x000fe4000fffe1ff */
[----:B------:R-:W-:Y:S02]  /*1d50*/  UIADD3 UR4, UPT, UPT, URZ, -UR7, URZ ;  /* 0x80000007ff047290 */ /* 0x000fe4000fffe0ff */
[----:B------:R-:W-:Y:S02]  /*1d60*/  @!UP1 ULOP3.LUT UR5, URZ, UR55, URZ, 0x33, !UPT ;  /* 0x00000037ff059292 */ /* 0x000fe4000f8e33ff */
[----:B------:R-:W-:-:S04]  /*1d70*/  UIMAD UR4, UR4, UR10, URZ ;  /* 0x0000000a040472a4 */ /* 0x000fc8000f8e02ff */
[----:B------:R-:W-:Y:S01]  /*1d80*/  IMAD.U32 R0, RZ, RZ, UR5 ;  /* 0x00000005ff007e24 */ /* 0x000fe2000f8e00ff */
[----:B------:R-:W-:-:S04]  /*1d90*/  UIMAD.WIDE.U32 UR6, UR7, UR4, UR6 ;  /* 0x00000004070672a5 */ /* 0x000fc8000f8e0006 */
[----:B------:R-:W-:-:S03]  /*1da0*/  IABS R0, R0 ;  /* 0x0000000000007213 */ /* 0x000fc60000000000 */
[----:B------:R-:W-:Y:S01]  /*1db0*/  UMOV UR6, UR7 ;  /* 0x0000000700067c82 */ /* 0x000fe20008000000 */
[----:B------:R-:W-:-:S13]  /*1dc0*/  R2UR UR9, R0 ;  /* 0x00000000000972ca */ /* 0x000fda00000e0000 */
[----:B------:R-:W-:-:S07]  /*1dd0*/  UIMAD.WIDE.U32 UR6, UR6, UR9, URZ ;  /* 0x00000009060672a5 */ /* 0x000fce000f8e00ff */
[----:B------:R-:W-:Y:S01]  /*1de0*/  UMOV UR4, UR7 ;  /* 0x0000000700047c82 */ /* 0x000fe20008000000 */
[----:B------:R-:W-:Y:S02]  /*1df0*/  UIADD3 UR7, UPT, UPT, -UR5, URZ, URZ ;  /* 0x000000ff05077290 */ /* 0x000fe4000fffe1ff */
[----:B------:R-:W-:Y:S02]  /*1e00*/  UIADD3 UR6, UPT, UPT, -UR4, URZ, URZ ;  /* 0x000000ff04067290 */ /* 0x000fe4000fffe1ff */
[----:B------:R-:W-:Y:S02]  /*1e10*/  UIMAD UR55, UR55, UR7, UR8 ;  /* 0x00000007373772a4 */ /* 0x000fe4000f8e0208 */
[----:B------:R-:W-:-:S04]  /*1e20*/  UIMAD UR6, UR10, UR6, UR9 ;  /* 0x000000060a0672a4 */ /* 0x000fc8000f8e0209 */
[----:B------:R-:W-:-:S11]  /*1e30*/  UISETP.GT.U32.AND UP0, UPT, UR10, UR6, UPT ;  /* 0x000000060a00728c */ /* 0x000fd6000bf04070 */
[----:B------:R-:W-:Y:S02]  /*1e40*/  @!UP0 UIADD3 UR6, UPT, UPT, UR6, -UR10, URZ ;  /* 0x8000000a06068290 */ /* 0x000fe4000fffe0ff */
[----:B------:R-:W-:Y:S02]  /*1e50*/  @!UP0 UIADD3 UR4, UPT, UPT, UR4, 0x1, URZ ;  /* 0x0000000104048890 */ /* 0x000fe4000fffe0ff */
[----:B------:R-:W-:Y:S02]  /*1e60*/  UISETP.GE.U32.AND UP1, UPT, UR6, UR10, UPT ;  /* 0x0000000a0600728c */ /* 0x000fe4000bf26070 */
[----:B------:R-:W-:-:S04]  /*1e70*/  ULOP3.LUT UR6, UR5, UR54, URZ, 0x3c, !UPT ;  /* 0x0000003605067292 */ /* 0x000fc8000f8e3cff */
[----:B------:R-:W-:-:S05]  /*1e80*/  UISETP.GE.AND UP0, UPT, UR6, URZ, UPT ;  /* 0x000000ff0600728c */ /* 0x000fca000bf06270 */
[----:B------:R-:W-:Y:S02]  /*1e90*/  @UP1 UIADD3 UR4, UPT, UPT, UR4, 0x1, URZ ;  /* 0x0000000104041890 */ /* 0x000fe4000fffe0ff */
[----:B------:R-:W-:-:S05]  /*1ea0*/  UISETP.NE.AND UP1, UPT, UR54, URZ, UPT ;  /* 0x000000ff3600728c */ /* 0x000fca000bf25270 */
[----:B------:R-:W-:Y:S01]  /*1eb0*/  UMOV UR47, UR4 ;  /* 0x00000004002f7c82 */ /* 0x000fe20008000000 */
[----:B------:R-:W-:Y:S02]  /*1ec0*/  UIADD3 UR4, UPT, UPT, -UR8, URZ, URZ ;  /* 0x000000ff08047290 */ /* 0x000fe4000fffe1ff */
[----:B------:R-:W-:Y:S02]  /*1ed0*/  @!UP0 UIADD3 UR47, UPT, UPT, -UR47, URZ, URZ ;  /* 0x000000ff2f2f8290 */ /* 0x000fe4000fffe1ff */
[----:B------:R-:W-:Y:S02]  /*1ee0*/  UISETP.GE.U32.AND UP0, UPT, UR62, 0x3f, UPT ;  /* 0x0000003f3e00788c */ /* 0x000fe4000bf06070 */
[----:B------:R-:W-:Y:S02]  /*1ef0*/  @!UP1 ULOP3.LUT UR47, URZ, UR54, URZ, 0x33, !UPT ;  /* 0x00000036ff2f9292 */ /* 0x000fe4000f8e33ff */
[----:B------:R-:W-:Y:S02]  /*1f00*/  UIMAD UR4, UR56, UR4, UR23 ;  /* 0x00000004380472a4 */ /* 0x000fe4000f8e0217 */
[----:B------:R-:W-:-:S02]  /*1f10*/  UIADD3 UR6, UPT, UPT, -UR47, URZ, URZ ;  /* 0x000000ff2f067290 */ /* 0x000fc4000fffe1ff */
[----:B------:R-:W-:Y:S02]  /*1f20*/  USHF.L.U32 UR10, UR4, 0x7, URZ ;  /* 0x00000007040a7899 */ /* 0x000fe400080006ff */
[----:B------:R-:W-:Y:S01]  /*1f30*/  UIMAD UR54, UR54, UR6, UR5 ;  /* 0x00000006363672a4 */ /* 0x000fe2000f8e0205 */
[----:B--23--:R-:W-:Y:S11]  /*1f40*/  BRA.U !UP0, `(.L_x_18) ;  /* 0x0000000508587547 */ /* 0x00cff6000b800000 */
[----:B------:R-:W1:Y:S01]  /*1f50*/  LDCU UR11, c[0x0][0x5c8] ;  /* 0x0000b900ff0b77ac */ /* 0x000e620008000800 */
[----:B------:R-:W1:Y:S01]  /*1f60*/  LDCU UR37, c[0x0][0x600] ;  /* 0x0000c000ff2577ac */ /* 0x000e620008000800 */
[----:B------:R-:W2:Y:S01]  /*1f70*/  LDCU.64 UR8, c[0x0][0x5c0] ;  /* 0x0000b800ff0877ac */ /* 0x000ea20008000a00 */
[----:B------:R-:W2:Y:S01]  /*1f80*/  LDCU.64 UR44, c[0x0][0x5f8] ;  /* 0x0000bf00ff2c77ac */ /* 0x000ea20008000a00 */
[----:B------:R-:W3:Y:S01]  /*1f90*/  LDCU UR24, c[0x0][0x5a8] ;  /* 0x0000b500ff1877ac */ /* 0x000ee20008000800 */
[----:B------:R-:W4:Y:S01]  /*1fa0*/  LDCU UR23, c[0x0][0x59c] ;  /* 0x0000b380ff1777ac */ /* 0x000f220008000800 */
[----:B-1----:R-:W-:Y:S01]  /*1fb0*/  UIMAD UR37, UR47, UR11, UR37 ;  /* 0x0000000b2f2572a4 */ /* 0x002fe2000f8e0225 */
[----:B------:R-:W1:Y:S01]  /*1fc0*/  LDCU UR22, c[0x0][0x590] ;  /* 0x0000b200ff1677ac */ /* 0x000e620008000800 */
[----:B------:R-:W1:Y:S01]  /*1fd0*/  LDCU UR28, c[0x0][0x594] ;  /* 0x0000b280ff1c77ac */ /* 0x000e620008000800 */
[----:B------:R-:W1:Y:S01]  /*1fe0*/  LDCU UR27, c[0x0][0x598] ;  /* 0x0000b300ff1b77ac */ /* 0x000e620008000800 */
[----:B------:R-:W1:Y:S01]  /*1ff0*/  LDCU UR26, c[0x0][0x5ac] ;  /* 0x0000b580ff1a77ac */ /* 0x000e620008000800 */
[----:B------:R-:W1:Y:S01]  /*2000*/  LDCU UR25, c[0x0][0x5b0] ;  /* 0x0000b600ff1977ac */ /* 0x000e620008000800 */
[----:B------:R-:W1:Y:S01]  /*2010*/  LDCU UR5, c[0x0][0x5cc] ;  /* 0x0000b980ff0577ac */ /* 0x000e620008000800 */
[----:B------:R-:W1:Y:S01]  /*2020*/  LDCU UR4, c[0x0][0x5ec] ;  /* 0x0000bd80ff0477ac */ /* 0x000e620008000800 */
[----:B------:R-:W1:Y:S01]  /*2030*/  LDCU.64 UR20, c[0x0][0x5a0] ;  /* 0x0000b400ff1477ac */ /* 0x000e620008000a00 */
[----:B------:R-:W1:Y:S01]  /*2040*/  LDCU.64 UR16, c[0x0][0x5d0] ;  /* 0x0000ba00ff1077ac */ /* 0x000e620008000a00 */
[----:B------:R-:W1:Y:S01]  /*2050*/  LDCU.64 UR6, c[0x0][0x5f0] ;  /* 0x0000be00ff0677ac */ /* 0x000e620008000a00 */
[----:B--2---:R-:W-:-:S02]  /*2060*/  UIMAD UR44, UR55, UR8, UR44 ;  /* 0x00000008372c72a4 */ /* 0x004fc4000f8e022c */
[----:B------:R-:W-:Y:S01]  /*2070*/  UIMAD UR38, UR54, UR9, UR45 ;  /* 0x00000009362672a4 */ /* 0x000fe2000f8e022d */
[----:B------:R-:W-:Y:S01]  /*2080*/  UMOV UR18, URZ ;  /* 0x000000ff00127c82 */ /* 0x000fe20008000000 */
[----:B---34-:R-:W-:-:S10]  /*2090*/  UMOV UR11, UR31 ;  /* 0x0000001f000b7c82 */ /* 0x018fd40008000000 */
.L_x_23:
[----:B------:R-:W-:Y:S01]  /*20a0*/  @!P3 MOV R3, 0x1800 ;  /* 0x000018000003b802 */ /* 0x000fe20000000f00 */
[----:B------:R-:W-:Y:S01]  /*20b0*/  ULEA UR41, UR11, UR30, 0x3 ;  /* 0x0000001e0b297291 */ /* 0x000fe2000f8e18ff */
[----:B---3--:R-:W-:Y:S11]  /*20c0*/  @P0 BRA `(.L_x_19) ;  /* 0x0000000000100947 */ /* 0x008ff60003800000 */
[----:B------:R-:W-:Y:S04]  /*20d0*/  MOV R0, UR29 ;  /* 0x0000001d00007c02 */ /* 0x000fe80008000f00 */
[----:B------:R-:W-:Y:S04]  /*20e0*/  SHF.L.U32 R5, R0, 0x1f, RZ ;  /* 0x0000001f00057819 */ /* 0x000fe800000006ff */
[----:B------:R-:W2:Y:S02]  /*20f0*/  SYNCS.PHASECHK.TRANS64.TRYWAIT P0, [UR41+0x110], R5 ;  /* 0x00011005ff0075a7 */ /* 0x000ea40008001129 */
[----:B--2---:R-:W-:Y:S05]  /*2100*/  @!P0 BRA `(.L_x_20) ;  /* 0x0000007c00188947 */ /* 0x004fea0003800000 */
.L_x_19:
[----:B------:R3:W-:Y:S01]  /*2110*/  @!P3 SYNCS.ARRIVE.TRANS64 RZ, [UR41], R3 ;  /* 0x00000003ffffb9a7 */ /* 0x0007e20008000029 */
[----:B------:R-:W-:Y:S04]  /*2120*/  BSSY.RECONVERGENT B0, `(.L_x_21) ;  /* 0x0000003000007945 */ /* 0x000fe80003800200 */
[----:B------:R-:W-:Y:S05]  /*2130*/  @P2 BRA `(.L_x_22) ;  /* 0x0000000000042947 */ /* 0x000fea0003800000 */
[----:B-1----:R-:W-:Y:S05]  /*2140*/  BPT.TRAP 0x1 ;  /* 0x000000040000795c */ /* 0x002fea0000300000 */
.L_x_22:
[----:B-1----:R-:W-:Y:S05]  /*2150*/  BSYNC.RECONVERGENT B0 ;  /* 0x0000000000007941 */ /* 0x002fea0003800200 */
.L_x_21:
[----:B------:R-:W-:Y:S02]  /*2160*/  UIADD3 UR8, UPT, UPT, UR11, 0x1, URZ ;  /* 0x000000010b087890 */ /* 0x000fe4000fffe0ff */
[----:B------:R-:W-:Y:S02]  /*2170*/  USHF.L.U32 UR43, UR18, 0x5, URZ ;  /* 0x00000005122b7899 */ /* 0x000fe400080006ff */
[----:B------:R-:W-:Y:S02]  /*2180*/  UISETP.NE.AND UP0, UPT, UR8, 0x22, UPT ;  /* 0x000000220800788c */ /* 0x000fe4000bf05270 */
[----:B------:R-:W-:Y:S02]  /*2190*/  ULEA UR19, UR11, UR30, 0xb ;  /* 0x0000001e0b137291 */ /* 0x000fe4000f8e58ff */
[----:B------:R-:W-:Y:S02]  /*21a0*/  USEL UR9, URZ, 0x1, UP0 ;  /* 0x00000001ff097887 */ /* 0x000fe40008000000 */
[----:B------:R-:W-:Y:S02]  /*21b0*/  USEL UR31, UR8, URZ, UP0 ;  /* 0x000000ff081f7287 */ /* 0x000fe40008000000 */
[----:B------:R-:W-:Y:S02]  /*21c0*/  ULOP3.LUT UR29, UR29, UR9, URZ, 0x3c, !UPT ;  /* 0x000000091d1d7292 */ /* 0x000fe4000f8e3cff */
[----:B------:R-:W-:Y:S02]  /*21d0*/  ULEA UR8, UR31, UR30, 0x3 ;  /* 0x0000001e1f087291 */ /* 0x000fe4000f8e18ff */
[----:B------:R-:W-:Y:S02]  /*21e0*/  UISETP.NE.AND UP0, UPT, UR22, 0x1, UPT ;  /* 0x000000011600788c */ /* 0x000fe4000bf05270 */
[----:B------:R-:W-:Y:S01]  /*21f0*/  UISETP.NE.AND UP2, UPT, UR24, 0x1, UPT ;  /* 0x000000011800788c */ /* 0x000fe2000bf45270 */
[----:B--2---:R-:W-:Y:S01]  /*2200*/  MOV R0, UR29 ;  /* 0x0000001d00007c02 */ /* 0x004fe20008000f00 */
[----:B------:R-:W-:Y:S02]  /*2210*/  UIADD3 UR34, UP1, UPT, UR48, 0x80, URZ ;  /* 0x0000008030227890 */ /* 0x000fe4000ff3e0ff */
[----:B------:R-:W-:Y:S01]  /*2220*/  UIADD3 UR40, UPT, UPT, UR19, 0x4600, URZ ;  /* 0x0000460013287890 */ /* 0x000fe2000fffe0ff */
[----:B---3--:R-:W-:Y:S01]  /*2230*/  SHF.L.U32 R3, R0, 0x1f, RZ ;  /* 0x0000001f00037819 */ /* 0x008fe200000006ff */
[----:B------:R-:W-:Y:S02]  /*2240*/  UIADD3.X UR35, UPT, UPT, URZ, UR49, URZ, UP1, !UPT ;  /* 0x00000031ff237290 */ /* 0x000fe40008ffe4ff */
[----:B------:R-:W-:Y:S01]  /*2250*/  UIADD3 UR18, UPT, UPT, UR18, 0x1, URZ ;  /* 0x0000000112127890 */ /* 0x000fe2000fffe0ff */
[----:B------:R2:W3:Y:S01]  /*2260*/  SYNCS.PHASECHK.TRANS64.TRYWAIT P0, [UR8+0x110], R3 ;  /* 0x00011003ff0075a7 */ /* 0x0004e20008001108 */
[----:B------:R-:W-:Y:S02]  /*2270*/  UIMAD.WIDE.U32 UR8, UR43, UR28, URZ ;  /* 0x0000001c2b0872a5 */ /* 0x000fe4000f8e00ff */
[----:B------:R-:W-:Y:S02]  /*2280*/  ULEA UR8, UR38, UR44, 0x5 ;  /* 0x0000002c26087291 */ /* 0x000fe4000f8e28ff */
[----:B------:R-:W-:Y:S02]  /*2290*/  USHF.R.U32.HI UR9, URZ, UR27, UR9 ;  /* 0x0000001bff097299 */ /* 0x000fe40008011609 */
[----:B------:R-:W-:Y:S02]  /*22a0*/  ULEA UR36, UR37, UR8, 0xa ;  /* 0x0000000825247291 */ /* 0x000fe4000f8e50ff */
[----:B------:R-:W-:Y:S02]  /*22b0*/  USEL UR9, UR43, UR9, !UP0 ;  /* 0x000000092b097287 */ /* 0x000fe4000c000000 */
[----:B------:R-:W-:Y:S02]  /*22c0*/  UISETP.NE.AND UP0, UPT, UR23, 0x1, UPT ;  /* 0x000000011700788c */ /* 0x000fe4000bf05270 */
[----:B------:R-:W-:Y:S02]  /*22d0*/  UIMAD.WIDE.U32 UR12, UR9, UR20, URZ ;  /* 0x00000014090c72a5 */ /* 0x000fe4000f8e00ff */
[----:B------:R-:W-:Y:S02]  /*22e0*/  ULEA UR12, UR11, UR30, 0xc ;  /* 0x0000001e0b0c7291 */ /* 0x000fe4000f8e60ff */
[----:B------:R-:W-:Y:S02]  /*22f0*/  USHF.R.U32.HI UR13, URZ, UR21, UR13 ;  /* 0x00000015ff0d7299 */ /* 0x000fe4000801160d */
[----:B------:R-:W-:Y:S02]  /*2300*/  UIADD3 UR8, UPT, UPT, UR12, 0x15600, URZ ;  /* 0x000156000c087890 */ /* 0x000fe4000fffe0ff */
[----:B------:R-:W-:Y:S02]  /*2310*/  USEL UR13, UR9, UR13, !UP0 ;  /* 0x0000000d090d7287 */ /* 0x000fe4000c000000 */
[----:B------:R-:W-:Y:S02]  /*2320*/  UIADD3 UR12, UPT, UPT, -UR9, URZ, URZ ;  /* 0x000000ff090c7290 */ /* 0x000fe4000fffe1ff */
[----:B------:R-:W-:Y:S02]  /*2330*/  UIMAD.WIDE.U32 UR14, UR13, UR26, URZ ;  /* 0x0000001a0d0e72a5 */ /* 0x000fe4000f8e00ff */
[----:B------:R-:W-:Y:S02]  /*2340*/  UIMAD UR12, UR22, UR12, UR43 ;  /* 0x0000000c160c72a4 */ /* 0x000fe4000f8e022b */
[----:B------:R-:W-:Y:S01]  /*2350*/  UIADD3 UR32, UP0, UPT, UR48, 0x180, URZ ;  /* 0x0000018030207890 */ /* 0x000fe2000ff1e0ff */
[----:B------:R-:W-:Y:S01]  /*2360*/  UMOV UR50, 0x0 ;  /* 0x0000000000327882 */ /* 0x000fe20000000000 */
[----:B------:R-:W-:Y:S02]  /*2370*/  UMOV UR51, 0x10000000 ;  /* 0x1000000000337882 */ /* 0x000fe40000000000 */
[----:B------:R-:W-:Y:S01]  /*2380*/  UIADD3.X UR33, UPT, UPT, URZ, UR49, URZ, UP0, !UPT ;  /* 0x00000031ff217290 */ /* 0x000fe200087fe4ff */
[----:B------:R-:W-:Y:S01]  /*2390*/  UTMALDG.2D [UR40], [UR34], desc[UR50] ;  /* 0x00003228220075b4 */ /* 0x000fe20008009000 */
[----:B------:R-:W-:Y:S01]  /*23a0*/  UISETP.NE.AND UP0, UPT, UR18, UR46, UPT ;  /* 0x0000002e1200728c */ /* 0x000fe2000bf05270 */
[----:B------:R-:W-:Y:S01]  /*23b0*/  UMOV UR14, UR15 ;  /* 0x0000000f000e7c82 */ /* 0x000fe20008000000 */
[----:B------:R-:W-:Y:S01]  /*23c0*/  UMOV UR19, UR46 ;  /* 0x0000002e00137c82 */ /* 0x000fe20008000000 */
[----:B------:R-:W-:Y:S04]  /*23d0*/  USHF.R.U32.HI UR11, URZ, UR25, UR14 ;  /* 0x00000019ff0b7299 */ /* 0x000fe8000801160e */
[----:B------:R-:W-:Y:S02]  /*23e0*/  USEL UR14, UR13, UR11, !UP2 ;  /* 0x0000000b0d0e7287 */ /* 0x000fe4000d000000 */
[----:B------:R-:W-:Y:S02]  /*23f0*/  UIADD3 UR11, UPT, UPT, -UR13, URZ, URZ ;  /* 0x000000ff0d0b7290 */ /* 0x000fe4000fffe1ff */
[----:B------:R-:W-:Y:S02]  /*2400*/  UIADD3 UR15, UPT, UPT, -UR14, URZ, URZ ;  /* 0x000000ff0e0f7290 */ /* 0x000fe4000fffe1ff */
[----:B------:R-:W-:Y:S02]  /*2410*/  UIMAD UR9, UR23, UR11, UR9 ;  /* 0x0000000b170972a4 */ /* 0x000fe4000f8e0209 */
[----:B------:R-:W-:Y:S02]  /*2420*/  UIMAD UR13, UR24, UR15, UR13 ;  /* 0x0000000f180d72a4 */ /* 0x000fe4000f8e020d */
[----:B------:R-:W-:Y:S02]  /*2430*/  UIMAD UR11, UR12, UR5, UR4 ;  /* 0x000000050c0b72a4 */ /* 0x000fe4000f8e0204 */
[----:B------:R-:W-:Y:S02]  /*2440*/  UIMAD UR12, UR9, UR16, UR6 ;  /* 0x00000010090c72a4 */ /* 0x000fe4000f8e0206 */
[----:B------:R-:W-:Y:S02]  /*2450*/  UIMAD UR13, UR13, UR17, UR7 ;  /* 0x000000110d0d72a4 */ /* 0x000fe4000f8e0207 */
[----:B------:R-:W-:Y:S01]  /*2460*/  UPRMT UR15, UR36, 0x5410, URZ ;  /* 0x00005410240f7896 */ /* 0x000fe200080000ff */
[----:B------:R-:W-:Y:S08]  /*2470*/  UMOV UR9, UR41 ;  /* 0x0000002900097c82 */ /* 0x000ff00008000000 */
[----:B------:R1:W-:Y:S02]  /*2480*/  UTMALDG.5D.IM2COL [UR8], [UR32], UR15 ;  /* 0x00000008200073b4 */ /* 0x0003e4000806000f */
[----:B-1----:R-:W-:Y:S01]  /*2490*/  UMOV UR11, UR31 ;  /* 0x0000001f000b7c82 */ /* 0x002fe20008000000 */
[----:B--2---:R-:W-:Y:S05]  /*24a0*/  BRA.U UP0, `(.L_x_23) ;  /* 0xfffffff900fc7547 */ /* 0x004fea000b83ffff */
.L_x_18:
[----:B------:R-:W-:Y:S01]  /*24b0*/  ULEA UR4, UR31, UR30, 0x3 ;  /* 0x0000001e1f047291 */ /* 0x000fe2000f8e18ff */
[----:B------:R-:W-:Y:S01]  /*24c0*/  MOV R0, UR29 ;  /* 0x0000001d00007c02 */ /* 0x000fe20008000f00 */
[----:B------:R-:W-:Y:S01]  /*24d0*/  @!P1 SYNCS.ARRIVE.TRANS64.A1T0 RZ, [UR30+0x248], RZ ;  /* 0x000248ffffff99a7 */ /* 0x000fe2000810001e */
[----:B------:R-:W-:Y:S02]  /*24e0*/  UISETP.GT.AND UP0, UPT, UR60, UR59, UPT ;  /* 0x0000003b3c00728c */ /* 0x000fe4000bf04270 */
[----:B------:R-:W-:-:S04]  /*24f0*/  SHF.L.U32 R0, R0, 0x1f, RZ ;  /* 0x0000001f00007819 */ /* 0x000fc800000006ff */
[----:B---3--:R1:W2:Y:S03]  /*2500*/  SYNCS.PHASECHK.TRANS64.TRYWAIT P0, [UR4+0x110], R0 ;  /* 0x00011000ff0075a7 */ /* 0x0082a60008001104 */
[----:B------:R-:W-:Y:S05]  /*2510*/  BRA.U !UP0, `(.L_x_24) ;  /* 0x0000000508587547 */ /* 0x000fea000b800000 */
[----:B------:R-:W3:Y:S01]  /*2520*/  LDCU UR11, c[0x0][0x5c8] ;  /* 0x0000b900ff0b77ac */ /* 0x000ee20008000800 */
[----:B------:R-:W4:Y:S01]  /*2530*/  LDCU.64 UR8, c[0x0][0x5c0] ;  /* 0x0000b800ff0877ac */ /* 0x000f220008000a00 */
[----:B------:R-:W4:Y:S01]  /*2540*/  LDCU.64 UR44, c[0x0][0x5f8] ;  /* 0x0000bf00ff2c77ac */ /* 0x000f220008000a00 */
[----:B------:R-:W3:Y:S01]  /*2550*/  LDCU UR38, c[0x0][0x600] ;  /* 0x0000c000ff2677ac */ /* 0x000ee20008000800 */
[----:B------:R-:W1:Y:S01]  /*2560*/  LDCU UR23, c[0x0][0x5a8] ;  /* 0x0000b500ff1777ac */ /* 0x000e620008000800 */
[----:B------:R-:W1:Y:S01]  /*2570*/  LDCU UR22, c[0x0][0x59c] ;  /* 0x0000b380ff1677ac */ /* 0x000e620008000800 */
[----:B------:R-:W1:Y:S01]  /*2580*/  LDCU UR18, c[0x0][0x590] ;  /* 0x0000b200ff1277ac */ /* 0x000e620008000800 */
[----:B----4-:R-:W-:Y:S02]  /*2590*/  UIMAD UR43, UR54, UR9, UR45 ;  /* 0x00000009362b72a4 */ /* 0x010fe4000f8e022d */
[----:B---3--:R-:W-:Y:S01]  /*25a0*/  UIMAD UR38, UR47, UR11, UR38 ;  /* 0x0000000b2f2672a4 */ /* 0x008fe2000f8e0226 */
[----:B------:R-:W3:Y:S01]  /*25b0*/  LDCU UR27, c[0x0][0x594] ;  /* 0x0000b280ff1b77ac */ /* 0x000ee20008000800 */
[----:B------:R-:W4:Y:S01]  /*25c0*/  LDCU UR26, c[0x0][0x598] ;  /* 0x0000b300ff1a77ac */ /* 0x000f220008000800 */
[----:B------:R-:W1:Y:S01]  /*25d0*/  LDCU UR25, c[0x0][0x5ac] ;  /* 0x0000b580ff1977ac */ /* 0x000e620008000800 */
[----:B------:R-:W1:Y:S01]  /*25e0*/  LDCU UR24, c[0x0][0x5b0] ;  /* 0x0000b600ff1877ac */ /* 0x000e620008000800 */
[----:B------:R-:W1:Y:S01]  /*25f0*/  LDCU UR5, c[0x0][0x5cc] ;  /* 0x0000b980ff0577ac */ /* 0x000e620008000800 */
[----:B------:R-:W1:Y:S01]  /*2600*/  LDCU UR4, c[0x0][0x5ec] ;  /* 0x0000bd80ff0477ac */ /* 0x000e620008000800 */
[----:B------:R-:W1:Y:S01]  /*2610*/  LDCU.64 UR20, c[0x0][0x5a0] ;  /* 0x0000b400ff1477ac */ /* 0x000e620008000a00 */
[----:B------:R-:W1:Y:S01]  /*2620*/  LDCU.64 UR16, c[0x0][0x5d0] ;  /* 0x0000ba00ff1077ac */ /* 0x000e620008000a00 */
[----:B------:R-:W1:Y:S01]  /*2630*/  LDCU.64 UR6, c[0x0][0x5f0] ;  /* 0x0000be00ff0677ac */ /* 0x000e620008000a00 */
[----:B------:R-:W-:-:S02]  /*2640*/  UIMAD UR44, UR55, UR8, UR44 ;  /* 0x00000008372c72a4 */ /* 0x000fc4000f8e022c */
[----:B------:R-:W-:Y:S01]  /*2650*/  UIADD3 UR45, UPT, UPT, UR61, UR19, URZ ;  /* 0x000000133d2d7290 */ /* 0x000fe2000fffe0ff */
[----:B------:R-:W-:-:S11]  /*2660*/  UMOV UR11, UR31 ;  /* 0x0000001f000b7c82 */ /* 0x000fd60008000000 */
.L_x_29:
[----:B------:R-:W-:Y:S01]  /*2670*/  @!P3 MOV R3, 0x1800 ;  /* 0x000018000003b802 */ /* 0x000fe20000000f00 */
[----:B------:R-:W-:Y:S01]  /*2680*/  ULEA UR33, UR11, UR30, 0x3 ;  /* 0x0000001e0b217291 */ /* 0x000fe2000f8e18ff */
[----:B--2---:R-:W-:Y:S11]  /*2690*/  @P0 BRA `(.L_x_25) ;  /* 0x0000000000100947 */ /* 0x004ff60003800000 */
[----:B-1----:R-:W-:Y:S04]  /*26a0*/  MOV R0, UR29 ;  /* 0x0000001d00007c02 */ /* 0x002fe80008000f00 */
[----:B------:R-:W-:Y:S04]  /*26b0*/  SHF.L.U32 R5, R0, 0x1f, RZ ;  /* 0x0000001f00057819 */ /* 0x000fe800000006ff */
[----:B------:R-:W1:Y:S02]  /*26c0*/  SYNCS.PHASECHK.TRANS64.TRYWAIT P0, [UR33+0x110], R5 ;  /* 0x00011005ff0075a7 */ /* 0x000e640008001121 */
[----:B-1----:R-:W-:Y:S05]  /*26d0*/  @!P0 BRA `(.L_x_26) ;  /* 0x0000007400bc8947 */ /* 0x002fea0003800000 */
.L_x_25:
[----:B------:R2:W-:Y:S01]  /*26e0*/  @!P3 SYNCS.ARRIVE.TRANS64 RZ, [UR33], R3 ;  /* 0x00000003ffffb9a7 */ /* 0x0005e20008000021 */
[----:B------:R-:W-:Y:S04]  /*26f0*/  BSSY.RECONVERGENT B0, `(.L_x_27) ;  /* 0x0000003000007945 */ /* 0x000fe80003800200 */
[----:B------:R-:W-:Y:S05]  /*2700*/  @P2 BRA `(.L_x_28) ;  /* 0x0000000000042947 */ /* 0x000fea0003800000 */
[----:B-1-34-:R-:W-:Y:S05]  /*2710*/  BPT.TRAP 0x1 ;  /* 0x000000040000795c */ /* 0x01afea0000300000 */
.L_x_28:
[----:B-1-34-:R-:W-:Y:S05]  /*2720*/  BSYNC.RECONVERGENT B0 ;  /* 0x0000000000007941 */ /* 0x01afea0003800200 */
.L_x_27:
        /* <DEDUP_REMOVED lines=10> */
[----:B------:R-:W-:Y:S01]  /*27d0*/  MOV R0, UR29 ;  /* 0x0000001d00007c02 */ /* 0x000fe20008000f00 */
[----:B------:R-:W-:Y:S02]  /*27e0*/  UIADD3 UR40, UP1, UPT, UR48, 0x80, URZ ;  /* 0x0000008030287890 */ /* 0x000fe4000ff3e0ff */
[----:B------:R-:W-:Y:S01]  /*27f0*/  ULEA UR28, UR43, UR44, 0x5 ;  /* 0x0000002c2b1c7291 */ /* 0x000fe2000f8e28ff */
[----:B--2---:R-:W-:Y:S01]  /*2800*/  SHF.L.U32 R3, R0, 0x1f, RZ ;  /* 0x0000001f00037819 */ /* 0x004fe200000006ff */
[----:B------:R-:W-:Y:S02]  /*2810*/  UIADD3.X UR41, UPT, UPT, URZ, UR49, URZ, UP1, !UPT ;  /* 0x00000031ff297290 */ /* 0x000fe40008ffe4ff */
[----:B------:R-:W-:Y:S01]  /*2820*/  UIADD3 UR32, UPT, UPT, UR32, 0x4600, URZ ;  /* 0x0000460020207890 */ /* 0x000fe2000fffe0ff */
[----:B------:R1:W2:Y:S01]  /*2830*/  SYNCS.PHASECHK.TRANS64.TRYWAIT P0, [UR8+0x110], R3 ;  /* 0x00011003ff0075a7 */ /* 0x0002a20008001108 */
[----:B------:R-:W-:Y:S02]  /*2840*/  UIMAD.WIDE.U32 UR8, UR35, UR27, URZ ;  /* 0x0000001b230872a5 */ /* 0x000fe4000f8e00ff */
[----:B------:R-:W-:Y:S02]  /*2850*/  ULEA UR28, UR38, UR28, 0xa ;  /* 0x0000001c261c7291 */ /* 0x000fe4000f8e50ff */
[----:B------:R-:W-:Y:S02]  /*2860*/  USHF.R.U32.HI UR9, URZ, UR26, UR9 ;  /* 0x0000001aff097299 */ /* 0x000fe40008011609 */
[----:B------:R-:W-:Y:S02]  /*2870*/  UIADD3 UR19, UPT, UPT, UR19, 0x1, URZ ;  /* 0x0000000113137890 */ /* 0x000fe4000fffe0ff */
[----:B------:R-:W-:Y:S02]  /*2880*/  USEL UR9, UR35, UR9, !UP0 ;  /* 0x0000000923097287 */ /* 0x000fe4000c000000 */
[----:B------:R-:W-:Y:S02]  /*2890*/  UISETP.NE.AND UP0, UPT, UR22, 0x1, UPT ;  /* 0x000000011600788c */ /* 0x000fe4000bf05270 */
[----:B------:R-:W-:Y:S02]  /*28a0*/  UIMAD.WIDE.U32 UR12, UR9, UR20, URZ ;  /* 0x00000014090c72a5 */ /* 0x000fe4000f8e00ff */
[----:B------:R-:W-:Y:S02]  /*28b0*/  ULEA UR12, UR11, UR30, 0xc ;  /* 0x0000001e0b0c7291 */ /* 0x000fe4000f8e60ff */
[----:B------:R-:W-:Y:S01]  /*28c0*/  USHF.R.U32.HI UR13, URZ, UR21, UR13 ;  /* 0x00000015ff0d7299 */ /* 0x000fe2000801160d */
[----:B------:R-:W-:Y:S01]  /*28d0*/  UMOV UR50, 0x0 ;  /* 0x0000000000327882 */ /* 0x000fe20000000000 */
[----:B------:R-:W-:Y:S02]  /*28e0*/  UMOV UR51, 0x10000000 ;  /* 0x1000000000337882 */ /* 0x000fe40000000000 */
[----:B------:R-:W-:Y:S02]  /*28f0*/  USEL UR13, UR9, UR13, !UP0 ;  /* 0x0000000d090d7287 */ /* 0x000fe4000c000000 */
[----:B------:R-:W-:Y:S02]  /*2900*/  UIADD3 UR36, UP0, UPT, UR48, 0x180, URZ ;  /* 0x0000018030247890 */ /* 0x000fe4000ff1e0ff */
[----:B------:R-:W-:Y:S02]  /*2910*/  UIMAD.WIDE.U32 UR14, UR13, UR25, URZ ;  /* 0x000000190d0e72a5 */ /* 0x000fe4000f8e00ff */
[----:B------:R-:W-:Y:S02]  /*2920*/  UIADD3.X UR37, UPT, UPT, URZ, UR49, URZ, UP0, !UPT ;  /* 0x00000031ff257290 */ /* 0x000fe400087fe4ff */
[----:B------:R-:W-:Y:S01]  /*2930*/  UISETP.NE.AND UP0, UPT, UR19, UR45, UPT ;  /* 0x0000002d1300728c */ /* 0x000fe2000bf05270 */
[----:B------:R-:W-:Y:S02]  /*2940*/  UMOV UR34, UR42 ;  /* 0x0000002a00227c82 */ /* 0x000fe40008000000 */
[----:B------:R-:W-:Y:S01]  /*2950*/  UMOV UR8, UR15 ;  /* 0x0000000f00087c82 */ /* 0x000fe20008000000 */
[----:B------:R-:W-:Y:S01]  /*2960*/  UTMALDG.2D [UR32], [UR40], desc[UR50] ;  /* 0x00003220280075b4 */ /* 0x000fe20008009000 */
[----:B------:R-:W-:Y:S02]  /*2970*/  USHF.R.U32.HI UR11, URZ, UR24, UR8 ;  /* 0x00000018ff0b7299 */ /* 0x000fe40008011608 */
[----:B------:R-:W-:Y:S02]  /*2980*/  UIADD3 UR8, UPT, UPT, UR12, 0x15600, URZ ;  /* 0x000156000c087890 */ /* 0x000fe4000fffe0ff */
[----:B------:R-:W-:Y:S02]  /*2990*/  USEL UR14, UR13, UR11, !UP2 ;  /* 0x0000000b0d0e7287 */ /* 0x000fe4000d000000 */
[----:B------:R-:W-:Y:S02]  /*29a0*/  UIADD3 UR12, UPT, UPT, -UR9, URZ, URZ ;  /* 0x000000ff090c7290 */ /* 0x000fe4000fffe1ff */
[----:B------:R-:W-:Y:S02]  /*29b0*/  UIADD3 UR11, UPT, UPT, -UR13, URZ, URZ ;  /* 0x000000ff0d0b7290 */ /* 0x000fe4000fffe1ff */
[----:B------:R-:W-:Y:S02]  /*29c0*/  UIADD3 UR15, UPT, UPT, -UR14, URZ, URZ ;  /* 0x000000ff0e0f7290 */ /* 0x000fe4000fffe1ff */
[----:B------:R-:W-:Y:S02]  /*29d0*/  UIMAD UR12, UR18, UR12, UR35 ;  /* 0x0000000c120c72a4 */ /* 0x000fe4000f8e0223 */
        /* <DEDUP_REMOVED lines=8> */
[----:B---3--:R-:W-:Y:S01]  /*2a60*/  UMOV UR11, UR31 ;  /* 0x0000001f000b7c82 */ /* 0x008fe20008000000 */
[----:B-1----:R-:W-:Y:S05]  /*2a70*/  BRA.U UP0, `(.L_x_29) ;  /* 0xfffffff900fc7547 */ /* 0x002fea000b83ffff */
.L_x_24:
[----:B------:R-:W-:Y:S01]  /*2a80*/  SHF.L.U32 R3, R2, 0x1f, RZ ;  /* 0x0000001f02037819 */ /* 0x000fe200000006ff */
[----:B------:R-:W-:-:S03]  /*2a90*/  NOP ;  /* 0x0000000000007918 */ /* 0x000fc60000000000 */
[----:B--2---:R-:W2:Y:S02]  /*2aa0*/  SYNCS.PHASECHK.TRANS64.TRYWAIT P0, [UR30+0x250], R3 ;  /* 0x00025003ff0075a7 */ /* 0x004ea4000800111e */
[----:B--2---:R-:W-:Y:S05]  /*2ab0*/  @!P0 BRA `(.L_x_30) ;  /* 0x0000007000dc8947 */ /* 0x004fea0003800000 */
.L_x_132:
[----:B------:R-:W2:Y:S01]  /*2ac0*/  LDS.128 R4, [UR30+0x290] ;  /* 0x0002901eff047984 */ /* 0x000ea20008000c00 */
[----:B------:R-:W-:Y:S02]  /*2ad0*/  UIADD3 UR4, UPT, UPT, UR30, 0x258, URZ ;  /* 0x000002581e047890 */ /* 0x000fe4000fffe0ff */
[----:B------:R-:W-:Y:S01]  /*2ae0*/  UISETP.GE.AND UP0, UPT, UR39, 0x1, UPT ;  /* 0x000000012700788c */ /* 0x000fe2000bf06270 */
[----:B------:R-:W-:Y:S01]  /*2af0*/  @!PT LDS RZ, [RZ] ;  /* 0x00000000fffff984 */ /* 0x000fe20000000800 */
[----:B------:R-:W-:Y:S01]  /*2b00*/  @!PT LDS RZ, [RZ] ;  /* 0x00000000fffff984 */ /* 0x000fe20000000800 */
[----:B------:R-:W-:Y:S01]  /*2b10*/  @!PT LDS RZ, [RZ] ;  /* 0x00000000fffff984 */ /* 0x000fe20000000800 */
[----:B------:R-:W-:Y:S01]  /*2b20*/  @!PT LDS RZ, [RZ] ;  /* 0x00000000fffff984 */ /* 0x000fe20000000800 */
[----:B------:R3:W-:Y:S06]  /*2b30*/  MEMBAR.ALL.CTA ;  /* 0x0000000000007992 */ /* 0x0007ec0000008000 */
[----:B---3--:R-:W3:Y:S01]  /*2b40*/  FENCE.VIEW.ASYNC.S ;  /* 0x00000000000073c6 */ /* 0x008ee20000000000 */
[----:B------:R-:W-:-:S09]  /*2b50*/  UPRMT UR4, URZ, 0x654, UR4 ;  /* 0x00000654ff047896 */ /* 0x000fd20008000004 */
[----:B---3--:R-:W-:Y:S01]  /*2b60*/  SYNCS.ARRIVE.TRANS64.RED.A1T0 RZ, [UR4], RZ ;  /* 0x000000ffffff79a7 */ /* 0x008fe20008100404 */
[----:B--2---:R-:W-:-:S13]  /*2b70*/  LOP3.LUT P0, RZ, R6, 0x1, RZ, 0xc0, !PT ;  /* 0x0000000106ff7812 */ /* 0x004fda000780c0ff */
[----:B------:R-:W-:Y:S01]  /*2b80*/  VOTEU.ANY UP1, P0 ;  /* 0x0000000000ff7886 */ /* 0x000fe20000020100 */
[----:B------:R-:W-:-:S13]  /*2b90*/  PLOP3.LUT P0, PT, PT, PT, UP1, 0x80, 0x8 ;  /* 0x000000000008781c */ /* 0x000fda0003f0f018 */
[----:B-1----:R-:W-:Y:S02]  /*2ba0*/  @P0 MOV R0, R4 ;  /* 0x0000000400000202 */ /* 0x002fe40000000f00 */
[----:B------:R-:W-:Y:S02]  /*2bb0*/  @P0 LOP3.LUT R4, R5, 0xffff, RZ, 0xc0, !PT ;  /* 0x0000ffff05040812 */ /* 0x000fe400078ec0ff */
[----:B------:R-:W-:Y:S02]  /*2bc0*/  @P0 R2UR UR6, R0 ;  /* 0x00000000000602ca */ /* 0x000fe400000e0000 */
[----:B------:R-:W-:-:S11]  /*2bd0*/  @P0 R2UR UR5, R4 ;  /* 0x00000000040502ca */ /* 0x000fd600000e0000 */
[----:B------:R-:W-:Y:S02]  /*2be0*/  @UP1 UMOV UR53, UR6 ;  /* 0x0000000600351c82 */ /* 0x000fe40008000000 */
[----:B------:R-:W-:Y:S01]  /*2bf0*/  @UP1 UMOV UR52, UR5 ;  /* 0x0000000500341c82 */ /* 0x000fe20008000000 */
[----:B------:R-:W-:Y:S05]  /*2c00*/  BRA.U !UP0, `(.L_x_31) ;  /* 0x0000000108d47547 */ /* 0x000fea000b800000 */
[----:B------:R-:W1:Y:S01]  /*2c10*/  LDCU.128 UR16, c[0x0][0xc10] ;  /* 0x00018200ff1077ac */ /* 0x000e620008000c00 */
[----:B------:R-:W2:Y:S01]  /*2c20*/  LDCU UR20, c[0x0][0xc20] ;  /* 0x00018400ff1477ac */ /* 0x000ea20008000800 */
[----:B------:R-:W3:Y:S01]  /*2c30*/  LDCU UR13, c[0x0][0xc0c] ;  /* 0x00018180ff0d77ac */ /* 0x000ee20008000800 */
[----:B------:R-:W4:Y:S01]  /*2c40*/  LDCU.64 UR14, c[0x0][0xc28] ;  /* 0x00018500ff0e77ac */ /* 0x000f220008000a00 */
[----:B------:R-:W-:Y:S02]  /*2c50*/  UISETP.NE.AND UP3, UPT, UR39, 0x1, UPT ;  /* 0x000000012700788c */ /* 0x000fe4000bf65270 */
[----:B-1----:R-:W-:Y:S02]  /*2c60*/  UIMAD.WIDE.U32 UR4, UR57, UR19, URZ ;  /* 0x00000013390472a5 */ /* 0x002fe4000f8e00ff */
[----:B------:R-:W-:Y:S02]  /*2c70*/  UIMAD.WIDE.U32 UR6, UR58, UR16, URZ ;  /* 0x000000103a0672a5 */ /* 0x000fe4000f8e00ff */
[----:B------:R-:W-:-:S02]  /*2c80*/  UISETP.NE.AND UP0, UPT, UR18, 0x1, UPT ;  /* 0x000000011200788c */ /* 0x000fc4000bf05270 */
[----:B------:R-:W-:Y:S01]  /*2c90*/  UIMAD.WIDE.U32 UR10, UR52, UR19, URZ ;  /* 0x00000013340a72a5 */ /* 0x000fe2000f8e00ff */
[----:B------:R-:W-:Y:S01]  /*2ca0*/  UMOV UR4, UR5 ;  /* 0x0000000500047c82 */ /* 0x000fe20008000000 */
[----:B---3--:R-:W-:Y:S02]  /*2cb0*/  UISETP.NE.AND UP2, UPT, UR13, 0x1, UPT ;  /* 0x000000010d00788c */ /* 0x008fe4000bf45270 */
[----:B--2---:R-:W-:Y:S02]  /*2cc0*/  USHF.R.U32.HI UR5, URZ, UR20, UR4 ;  /* 0x00000014ff057299 */ /* 0x004fe40008011604 */
[----:B------:R-:W-:Y:S01]  /*2cd0*/  UIMAD.WIDE.U32 UR8, UR53, UR16, URZ ;  /* 0x00000010350872a5 */ /* 0x000fe2000f8e00ff */
[----:B------:R-:W-:Y:S01]  /*2ce0*/  UMOV UR4, UR7 ;  /* 0x0000000700047c82 */ /* 0x000fe20008000000 */
[----:B------:R-:W-:Y:S02]  /*2cf0*/  USEL UR5, UR57, UR5, !UP0 ;  /* 0x0000000539057287 */ /* 0x000fe4000c000000 */
[----:B------:R-:W-:-:S02]  /*2d00*/  USHF.R.U32.HI UR4, URZ, UR17, UR4 ;  /* 0x00000011ff047299 */ /* 0x000fc40008011604 */
[----:B----4-:R-:W-:Y:S02]  /*2d10*/  UIMAD.WIDE.U32 UR6, UR5, UR14, URZ ;  /* 0x0000000e050672a5 */ /* 0x010fe4000f8e00ff */
[----:B------:R-:W-:Y:S01]  /*2d20*/  USEL UR12, UR58, UR4, !UP2 ;  /* 0x000000043a0c7287 */ /* 0x000fe2000d000000 */
[----:B------:R-:W-:Y:S02]  /*2d30*/  UMOV UR8, UR9 ;  /* 0x0000000900087c82 */ /* 0x000fe40008000000 */
[----:B------:R-:W-:Y:S01]  /*2d40*/  UMOV UR4, UR11 ;  /* 0x0000000b00047c82 */ /* 0x000fe20008000000 */
[----:B------:R-:W-:Y:S01]  /*2d50*/  UIMAD.WIDE.U32 UR10, UR12, UR14, URZ ;  /* 0x0000000e0c0a72a5 */ /* 0x000fe2000f8e00ff */
[----:B------:R-:W-:Y:S01]  /*2d60*/  UMOV UR6, UR7 ;  /* 0x0000000700067c82 */ /* 0x000fe20008000000 */
[----:B------:R-:W-:Y:S02]  /*2d70*/  USHF.R.U32.HI UR4, URZ, UR20, UR4 ;  /* 0x00000014ff047299 */ /* 0x000fe40008011604 */
[----:B------:R-:W-:-:S02]  /*2d80*/  @UP3 USHF.R.U32.HI UR5, URZ, UR15, UR6 ;  /* 0x0000000fff053299 */ /* 0x000fc40008011606 */
[----:B------:R-:W-:Y:S01]  /*2d90*/  USHF.R.U32.HI UR17, URZ, UR17, UR8 ;  /* 0x00000011ff117299 */ /* 0x000fe20008011608 */
[----:B------:R-:W-:Y:S01]  /*2da0*/  UMOV UR6, UR11 ;  /* 0x0000000b00067c82 */ /* 0x000fe20008000000 */
[----:B------:R-:W-:Y:S02]  /*2db0*/  USEL UR4, UR52, UR4, !UP0 ;  /* 0x0000000434047287 */ /* 0x000fe4000c000000 */
[----:B------:R-:W-:Y:S02]  /*2dc0*/  @UP3 USHF.R.U32.HI UR12, URZ, UR15, UR6 ;  /* 0x0000000fff0c3299 */ /* 0x000fe40008011606 */
[----:B------:R-:W-:Y:S02]  /*2dd0*/  UIMAD UR6, UR39, UR5, URZ ;  /* 0x00000005270672a4 */ /* 0x000fe4000f8e02ff */
[----:B------:R-:W-:Y:S02]  /*2de0*/  USEL UR5, UR53, UR17, !UP2 ;  /* 0x0000001135057287 */ /* 0x000fe4000d000000 */
[----:B------:R-:W-:-:S02]  /*2df0*/  UIMAD UR8, UR39, UR12, URZ ;  /* 0x0000000c270872a4 */ /* 0x000fc4000f8e02ff */
[----:B------:R-:W-:Y:S02]  /*2e00*/  UISETP.GE.AND UP0, UPT, UR4, UR6, UPT ;  /* 0x000000060400728c */ /* 0x000fe4000bf06270 */
[----:B------:R-:W-:Y:S02]  /*2e10*/  UIMAD.WIDE.U32 UR6, UR4, UR14, URZ ;  /* 0x0000000e040672a5 */ /* 0x000fe4000f8e00ff */
[----:B------:R-:W-:Y:S02]  /*2e20*/  UISETP.GE.OR UP0, UPT, UR5, UR8, UP0 ;  /* 0x000000080500728c */ /* 0x000fe40008706670 */
[----:B------:R-:W-:Y:S02]  /*2e30*/  UIMAD.WIDE.U32 UR8, UR5, UR14, URZ ;  /* 0x0000000e050872a5 */ /* 0x000fe4000f8e00ff */
[----:B------:R-:W-:Y:S01]  /*2e40*/  UIADD3 UR10, UPT, UPT, -UR4, URZ, URZ ;  /* 0x000000ff040a7290 */ /* 0x000fe2000fffe1ff */
[----:B------:R-:W-:Y:S02]  /*2e50*/  UMOV UR6, UR7 ;  /* 0x0000000700067c82 */ /* 0x000fe40008000000 */
[----:B------:R-:W-:-:S02]  /*2e60*/  USHF.R.U32.HI UR6, URZ, UR15, UR6 ;  /* 0x0000000fff067299 */ /* 0x000fc40008011606 */
[----:B------:R-:W-:Y:S02]  /*2e70*/  UIMAD UR10, UR18, UR10, UR52 ;  /* 0x0000000a120a72a4 */ /* 0x000fe4000f8e0234 */
[----:B------:R-:W-:Y:S01]  /*2e80*/  USEL UR6, UR4, UR6, !UP3 ;  /* 0x0000000604067287 */ /* 0x000fe2000d800000 */
[----:B------:R-:W-:Y:S01]  /*2e90*/  @!UP0 UMOV UR7, UR9 ;  /* 0x0000000900078c82 */ /* 0x000fe20008000000 */
[----:B------:R-:W-:Y:S02]  /*2ea0*/  UIADD3 UR9, UPT, UPT, -UR5, URZ, URZ ;  /* 0x000000ff05097290 */ /* 0x000fe4000fffe1ff */
[----:B------:R-:W-:Y:S02]  /*2eb0*/  @!UP0 USHF.R.U32.HI UR7, URZ, UR15, UR7 ;  /* 0x0000000fff078299 */ /* 0x000fe40008011607 */
[----:B------:R-:W-:Y:S02]  /*2ec0*/  UIADD3 UR8, UPT, UPT, -UR6, URZ, URZ ;  /* 0x000000ff06087290 */ /* 0x000fe4000fffe1ff */
[----:B------:R-:W-:-:S02]  /*2ed0*/  @!UP0 USEL UR7, UR5, UR7, !UP3 ;  /* 0x0000000705078287 */ /* 0x000fc4000d800000 */
[----:B------:R-:W-:Y:S02]  /*2ee0*/  UIMAD UR8, UR39, UR8, UR4 ;  /* 0x00000008270872a4 */ /* 0x000fe4000f8e0204 */
[----:B------:R-:W-:Y:S02]  /*2ef0*/  @!UP0 UIADD3 UR6, UPT, UPT, UR6, -UR7, URZ ;  /* 0x8000000706068290 */ /* 0x000fe4000fffe0ff */
[----:B------:R-:W-:Y:S02]  /*2f00*/  @!UP0 UIMAD UR7, UR8, UR12, UR7 ;  /* 0x0000000c080782a4 */ /* 0x000fe4000f8e0207 */
[----:B------:R-:W-:Y:S02]  /*2f10*/  @!UP0 UIMAD UR4, UR39, UR6, UR5 ;  /* 0x00000006270482a4 */ /* 0x000fe4000f8e0205 */
[----:B------:R-:W-:Y:S02]  /*2f20*/  UIMAD UR6, UR13, UR9, UR53 ;  /* 0x000000090d0672a4 */ /* 0x000fe4000f8e0235 */
[----:B------:R-:W-:Y:S01]  /*2f30*/  UIMAD UR52, UR4, UR18, UR10 ;  /* 0x00000012043472a4 */ /* 0x000fe2000f8e020a */
[----:B------:R-:W-:-:S02]  /*2f40*/  @!UP0 UMOV UR5, UR7 ;  /* 0x0000000700058c82 */ /* 0x000fc40008000000 */
[----:B------:R-:W-:-:S12]  /*2f50*/  UIMAD UR53, UR5, UR13, UR6 ;  /* 0x0000000d053572a4 */ /* 0x000fd8000f8e0206 */
.L_x_31:
        /* <DEDUP_REMOVED lines=20> */
.L_x_32:
[----:B------:R-:W-:Y:S02]  /*30a0*/  R2UR UR5, R86 ;  /* 0x00000000560572ca */ /* 0x000fe400000e0000 */
[----:B------:R-:W-:Y:S02]  /*30b0*/  R2UR UR4, R73 ;  /* 0x00000000490472ca */ /* 0x000fe400000e0000 */
[----:B------:R-:W-:Y:S02]  /*30c0*/  PLOP3.LUT P1, PT, PT, PT, PT, 0x80, 0x8 ;  /* 0x000000000008781c */ /* 0x000fe40003f2f070 */
[----:B------:R-:W-:-:S07]  /*30d0*/  LOP3.LUT R2, R2, 0x1, RZ, 0x3c, !PT ;  /* 0x0000000102027812 */ /* 0x000fce00078e3cff */
[----:B------:R-:W-:Y:S02]  /*30e0*/  UIADD3 UR28, UPT, UPT, UR53, UR5, URZ ;  /* 0x00000005351c7290 */ /* 0x000fe4000fffe0ff */
[----:B------:R-:W-:Y:S01]  /*30f0*/  UIADD3 UR23, UPT, UPT, UR52, UR4, URZ ;  /* 0x0000000434177290 */ /* 0x000fe2000fffe0ff */
[----:B------:R-:W-:Y:S11]  /*3100*/  BRA.U UP1, `(.L_x_33) ;  /* 0xffffffe501c47547 */ /* 0x000ff6000b83ffff */
[----:B------:R-:W-:Y:S01]  /*3110*/  UIADD3 UR30, UPT, UPT, UR30, 0x110, URZ ;  /* 0x000001101e1e7890 */ /* 0x000fe2000fffe0ff */
[----:B------:R-:W-:-:S03]  /*3120*/  MOV R3, UR29 ;  /* 0x0000001d00037c02 */ /* 0x000fc60008000f00 */
[----:B------:R-:W-:Y:S01]  /*3130*/  ULEA UR4, UR31, UR30, 0x3 ;  /* 0x0000001e1f047291 */ /* 0x000fe2000f8e18ff */
[----:B------:R-:W-:-:S08]  /*3140*/  SHF.L.U32 R3, R3, 0x1f, RZ ;  /* 0x0000001f03037819 */ /* 0x000fd000000006ff */
[----:B------:R-:W1:Y:S02]  /*3150*/  SYNCS.PHASECHK.TRANS64.TRYWAIT P0, [UR4], R3 ;  /* 0x00000003ff0075a7 */ /* 0x000e640008001104 */
[----:B-1----:R-:W-:Y:S05]  /*3160*/  @!P0 BRA `(.L_x_34) ;  /* 0x0000006c00488947 */ /* 0x002fea0003800000 */
.L_x_134:
[----:B------:R-:W-:-:S04]  /*3170*/  UIADD3 UR4, UPT, UPT, UR31, 0x1, URZ ;  /* 0x000000011f047890 */ /* 0x000fc8000fffe0ff */
[----:B------:R-:W-:-:S04]  /*3180*/  UISETP.NE.AND UP0, UPT, UR4, 0x22, UPT ;  /* 0x000000220400788c */ /* 0x000fc8000bf05270 */
[----:B------:R-:W-:Y:S02]  /*3190*/  USEL UR5, URZ, 0x1, UP0 ;  /* 0x00000001ff057887 */ /* 0x000fe40008000000 */
[----:B------:R-:W-:Y:S02]  /*31a0*/  USEL UR4, UR4, URZ, UP0 ;  /* 0x000000ff04047287 */ /* 0x000fe40008000000 */
[----:B------:R-:W-:Y:S02]  /*31b0*/  ULOP3.LUT UR6, UR29, UR5, URZ, 0x3c, !UPT ;  /* 0x000000051d067292 */ /* 0x000fe4000f8e3cff */
[----:B------:R-:W-:-:S04]  /*31c0*/  ULEA UR5, UR4, UR30, 0x3 ;  /* 0x0000001e04057291 */ /* 0x000fc8000f8e18ff */
[----:B-1----:R-:W-:-:S04]  /*31d0*/  MOV R3, UR6 ;  /* 0x0000000600037c02 */ /* 0x002fc80008000f00 */
[----:B------:R-:W-:-:S04]  /*31e0*/  SHF.L.U32 R3, R3, 0x1f, RZ ;  /* 0x0000001f03037819 */ /* 0x000fc800000006ff */
[----:B------:R-:W1:Y:S02]  /*31f0*/  SYNCS.PHASECHK.TRANS64.TRYWAIT P0, [UR5], R3 ;  /* 0x00000003ff0075a7 */ /* 0x000e640008001105 */
[----:B-1----:R-:W-:Y:S05]  /*3200*/  @!P0 BRA `(.L_x_35) ;  /* 0x0000006c00388947 */ /* 0x002fea0003800000 */
.L_x_136:
        /* <DEDUP_REMOVED lines=10> */
.L_x_138:
        /* <DEDUP_REMOVED lines=10> */
.L_x_140:
        /* <DEDUP_REMOVED lines=10> */
.L_x_142:
        /* <DEDUP_REMOVED lines=10> */
.L_x_144:
        /* <DEDUP_REMOVED lines=10> */
.L_x_146:
        /* <DEDUP_REMOVED lines=10> */
.L_x_148:
        /* <DEDUP_REMOVED lines=10> */
.L_x_150:
        /* <DEDUP_REMOVED lines=10> */
.L_x_152:
        /* <DEDUP_REMOVED lines=10> */
.L_x_154:
        /* <DEDUP_REMOVED lines=10> */
.L_x_156:
        /* <DEDUP_REMOVED lines=10> */
.L_x_158:
        /* <DEDUP_REMOVED lines=10> */
.L_x_160:
        /* <DEDUP_REMOVED lines=10> */
.L_x_162:
        /* <DEDUP_REMOVED lines=10> */
.L_x_164:
        /* <DEDUP_REMOVED lines=10> */
.L_x_166:
        /* <DEDUP_REMOVED lines=10> */
.L_x_168:
        /* <DEDUP_REMOVED lines=10> */
.L_x_170:
        /* <DEDUP_REMOVED lines=10> */
.L_x_172:
        /* <DEDUP_REMOVED lines=10> */
.L_x_174:
        /* <DEDUP_REMOVED lines=10> */
.L_x_176:
        /* <DEDUP_REMOVED lines=10> */
.L_x_178:
        /* <DEDUP_REMOVED lines=10> */
.L_x_180:
        /* <DEDUP_REMOVED lines=10> */
.L_x_182:
        /* <DEDUP_REMOVED lines=10> */
.L_x_184:
        /* <DEDUP_REMOVED lines=10> */
.L_x_186:
        /* <DEDUP_REMOVED lines=10> */
.L_x_188:
        /* <DEDUP_REMOVED lines=10> */
.L_x_190:
        /* <DEDUP_REMOVED lines=10> */
.L_x_192:
        /* <DEDUP_REMOVED lines=10> */
.L_x_194:
        /* <DEDUP_REMOVED lines=10> */
.L_x_196:
        /* <DEDUP_REMOVED lines=10> */
.L_x_198:
[----:B------:R-:W-:-:S04]  /*4570*/  UIADD3 UR4, UPT, UPT, UR4, 0x1, URZ ;  /* 0x0000000104047890 */ /* 0x000fc8000fffe0ff */
[----:B------:R-:W-:-:S04]  /*4580*/  UISETP.NE.AND UP0, UPT, UR4, 0x22, UPT ;  /* 0x000000220400788c */ /* 0x000fc8000bf05270 */
[----:B------:R-:W-:Y:S02]  /*4590*/  USEL UR5, URZ, 0x1, UP0 ;  /* 0x00000001ff057887 */ /* 0x000fe40008000000 */
[----:B------:R-:W-:Y:S02]  /*45a0*/  USEL UR4, UR4, URZ, UP0 ;  /* 0x000000ff04047287 */ /* 0x000fe40008000000 */
[----:B------:R-:W-:Y:S02]  /*45b0*/  ULOP3.LUT UR5, UR6, UR5, URZ, 0x3c, !UPT ;  /* 0x0000000506057292 */ /* 0x000fe4000f8e3cff */
[----:B------:R-:W-:-:S04]  /*45c0*/  ULEA UR4, UR4, UR30, 0x3 ;  /* 0x0000001e04047291 */ /* 0x000fc8000f8e18ff */
[----:B------:R-:W-:Y:S02]  /*45d0*/  IMAD.U32 R2, RZ, RZ, UR5 ;  /* 0x00000005ff027e24 */ /* 0x000fe4000f8e00ff */
[----:B-1----:R-:W-:-:S03]  /*45e0*/  MOV R0, UR4 ;  /* 0x0000000400007c02 */ /* 0x002fc60008000f00 */
[----:B------:R-:W-:-:S07]  /*45f0*/  SHF.L.U32 R3, R2, 0x1f, RZ ;  /* 0x0000001f02037819 */ /* 0x000fce00000006ff */
.L_x_67:
[----:B-1----:R1:W2:Y:S02]  /*4600*/  SYNCS.PHASECHK.TRANS64.TRYWAIT P0, [R0+URZ], R3 ;  /* 0x00000003000075a7 */ /* 0x0022a400080011ff */
[----:B--2---:R-:W-:Y:S05]  /*4610*/  @!P0 NANOSLEEP.SYNCS 0x989680 ;  /* 0x009896800000895d */ /* 0x004fea0003900000 */
[----:B------:R-:W2:Y:S02]  /*4620*/  @!P0 SYNCS.PHASECHK.TRANS64 P0, [R0+URZ], R3 ;  /* 0x00000003000085a7 */ /* 0x000ea400080010ff */
[----:B--2---:R-:W-:Y:S05]  /*4630*/  @P0 EXIT ;  /* 0x000000000000094d */ /* 0x004fea0003800000 */
[----:B------:R-:W-:Y:S05]  /*4640*/  BRA `(.L_x_67) ;  /* 0xfffffffc00ec7947 */ /* 0x000fea000383ffff */
.L_x_17:
[----:B------:R-:W2:Y:S02]  /*4650*/  S2UR UR4, SR_CgaCtaId ;  /* 0x00000000000479c3 */ /* 0x000ea40000008800 */
[----:B--2---:R-:W-:-:S04]  /*4660*/  UISETP.NE.AND UP0, UPT, UR4, URZ, UPT ;  /* 0x000000ff0400728c */ /* 0x004fc8000bf05270 */
[----:B------:R-:W-:-:S09]  /*4670*/  UISETP.NE.OR UP0, UPT, UR18, 0x1, UP0 ;  /* 0x000000011200788c */ /* 0x000fd20008705670 */
[----:B------:R-:W-:Y:S05]  /*4680*/  BRA.U UP0, `(.L_x_68) ;  /* 0x0000000100b47547 */ /* 0x000fea000b800000 */
[----:B------:R-:W2:Y:S01]  /*4690*/  S2UR UR5, SR_CgaCtaId ;  /* 0x00000000000579c3 */ /* 0x000ea20000008800 */
[----:B------:R-:W-:Y:S01]  /*46a0*/  UMOV UR4, 0x400 ;  /* 0x0000040000047882 */ /* 0x000fe20000000000 */
[----:B------:R-:W-:Y:S01]  /*46b0*/  HFMA2 R3, -RZ, RZ, 0, 5.9604644775390625e-08 ;  /* 0x00000001ff037431 */ /* 0x000fe200000001ff */
[----:B------:R-:W-:Y:S01]  /*46c0*/  ISETP.NE.AND P0, PT, R0, RZ, PT ;  /* 0x000000ff0000720c */ /* 0x000fe20003f05270 */
[----:B------:R-:W-:Y:S01]  /*46d0*/  IMAD.MOV.U32 R8, RZ, RZ, RZ ;  /* 0x000000ffff087224 */ /* 0x000fe200078e00ff */
[----:B--2---:R-:W-:-:S04]  /*46e0*/  ULEA UR4, UR5, UR4, 0x18 ;  /* 0x0000000405047291 */ /* 0x004fc8000f8ec0ff */
[----:B------:R-:W-:Y:S02]  /*46f0*/  UIADD3 UR5, UPT, UPT, UR4, 0x258, URZ ;  /* 0x0000025804057890 */ /* 0x000fe4000fffe0ff */
[----:B------:R-:W-:Y:S02]  /*4700*/  UIADD3 UR8, UPT, UPT, UR4, 0x250, URZ ;  /* 0x0000025004087890 */ /* 0x000fe4000fffe0ff */
[----:B------:R-:W-:-:S12]  /*4710*/  UPRMT UR5, URZ, 0x654, UR5 ;  /* 0x00000654ff057896 */ /* 0x000fd80008000005 */
.L_x_71:
[----:B------:R-:W-:Y:S01]  /*4720*/  SHF.L.U32 R7, R3, 0x1f, RZ ;  /* 0x0000001f03077819 */ /* 0x000fe200000006ff */
[----:B------:R-:W-:Y:S02]  /*4730*/  IMAD.U32 R9, RZ, RZ, UR8 ;  /* 0x00000008ff097e24 */ /* 0x000fe4000f8e00ff */
[----:B------:R-:W-:Y:S01]  /*4740*/  @!P0 IMAD.MOV.U32 R5, RZ, RZ, 0x10 ;  /* 0x00000010ff058424 */ /* 0x000fe200078e00ff */
[----:B------:R-:W2:Y:S02]  /*4750*/  SYNCS.PHASECHK.TRANS64.TRYWAIT P1, [UR4+0x258], R7 ;  /* 0x00025807ff0075a7 */ /* 0x000ea40008021104 */
[----:B------:R-:W-:-:S04]  /*4760*/  PRMT R9, R0, 0x654, R9 ;  /* 0x0000065400097816 */ /* 0x000fc80000000009 */
[----:B------:R-:W-:Y:S01]  /*4770*/  SEL R2, R9, R2, !P0 ;  /* 0x0000000209027207 */ /* 0x000fe20004000000 */
[----:B--2---:R-:W-:Y:S06]  /*4780*/  @!P1 BRA `(.L_x_69) ;  /* 0x0000006000d89947 */ /* 0x004fec0003800000 */
.L_x_200:
[----:B------:R-:W-:Y:S01]  /*4790*/  UIADD3 UR6, UPT, UPT, UR4, 0x290, URZ ;  /* 0x0000029004067890 */ /* 0x000fe2000fffe0ff */
[----:B------:R3:W-:Y:S01]  /*47a0*/  @!P0 SYNCS.ARRIVE.TRANS64.RED RZ, [R2+URZ], R5 ;  /* 0x0000000502ff89a7 */ /* 0x0007e200080004ff */
[----:B------:R-:W-:Y:S01]  /*47b0*/  UIADD3 UR7, UPT, UPT, UR4, 0x250, URZ ;  /* 0x0000025004077890 */ /* 0x000fe2000fffe0ff */
[----:B------:R-:W-:-:S08]  /*47c0*/  LOP3.LUT R3, R3, 0x1, RZ, 0x3c, !PT ;  /* 0x0000000103037812 */ /* 0x000fd000078e3cff */
[----:B------:R-:W-:Y:S06]  /*47d0*/  UGETNEXTWORKID.BROADCAST [UR6], [UR7] ;  /* 0x00000000060073ca */ /* 0x000fec0008000100 */
[----:B---3--:R-:W-:-:S04]  /*47e0*/  SHF.L.U32 R5, R8, 0x1f, RZ ;  /* 0x0000001f08057819 */ /* 0x008fc800000006ff */
[----:B------:R-:W3:Y:S02]  /*47f0*/  SYNCS.PHASECHK.TRANS64.TRYWAIT P1, [UR4+0x250], R5 ;  /* 0x00025005ff0075a7 */ /* 0x000ee40008021104 */
[----:B---3--:R-:W-:Y:S05]  /*4800*/  @!P1 BRA `(.L_x_70) ;  /* 0x0000006000d09947 */ /* 0x008fea0003800000 */
.L_x_202:
[----:B--2---:R-:W2:Y:S01]  /*4810*/  LDS.128 R4, [UR4+0x290] ;  /* 0x00029004ff047984 */ /* 0x004ea20008000c00 */
[----:B------:R-:W-:Y:S01]  /*4820*/  LOP3.LUT R8, R8, 0x1, RZ, 0x3c, !PT ;  /* 0x0000000108087812 */ /* 0x000fe200078e3cff */
[----:B------:R-:W-:Y:S01]  /*4830*/  @!PT LDS RZ, [RZ] ;  /* 0x00000000fffff984 */ /* 0x000fe20000000800 */
[----:B------:R-:W-:Y:S01]  /*4840*/  @!PT LDS RZ, [RZ] ;  /* 0x00000000fffff984 */ /* 0x000fe20000000800 */
[----:B------:R-:W-:Y:S01]  /*4850*/  @!PT LDS RZ, [RZ] ;  /* 0x00000000fffff984 */ /* 0x000fe20000000800 */
[----:B------:R-:W-:Y:S01]  /*4860*/  @!PT LDS RZ, [RZ] ;  /* 0x00000000fffff984 */ /* 0x000fe20000000800 */
[----:B------:R3:W-:Y:S06]  /*4870*/  MEMBAR.ALL.CTA ;  /* 0x0000000000007992 */ /* 0x0007ec0000008000 */
[----:B---3--:R-:W3:Y:S02]  /*4880*/  FENCE.VIEW.ASYNC.S ;  /* 0x00000000000073c6 */ /* 0x008ee40000000000 */
[----:B---3--:R-:W-:Y:S01]  /*4890*/  SYNCS.ARRIVE.TRANS64.RED.A1T0 RZ, [UR5], RZ ;  /* 0x000000ffffff79a7 */ /* 0x008fe20008100405 */
[----:B--2---:R-:W-:-:S13]  /*48a0*/  LOP3.LUT P1, RZ, R6, 0x1, RZ, 0xc0, !PT ;  /* 0x0000000106ff7812 */ /* 0x004fda000782c0ff */
[----:B------:R-:W-:Y:S05]  /*48b0*/  @P1 BRA `(.L_x_71) ;  /* 0xfffffffc00981947 */ /* 0x000fea000383ffff */
[----:B------:R-:W-:-:S04]  /*48c0*/  SHF.L.U32 R0, R3, 0x1f, RZ ;  /* 0x0000001f03007819 */ /* 0x000fc800000006ff */
[----:B------:R-:W2:Y:S02]  /*48d0*/  SYNCS.PHASECHK.TRANS64 P0, [UR4+0x258], R0 ;  /* 0x00025800ff0075a7 */ /* 0x000ea40008001004 */
[----:B-12---:R-:W-:Y:S05]  /*48e0*/  @P0 EXIT ;  /* 0x000000000000094d */ /* 0x006fea0003800000 */
[----:B------:R-:W-:-:S07]  /*48f0*/  MOV R0, UR4 ;  /* 0x0000000400007c02 */ /* 0x000fce0008000f00 */
.L_x_72:
[----:B-1----:R-:W-:-:S04]  /*4900*/  SHF.L.U32 R5, R3, 0x1f, RZ ;  /* 0x0000001f03057819 */ /* 0x002fc800000006ff */
[----:B------:R1:W2:Y:S03]  /*4910*/  SYNCS.PHASECHK.TRANS64.TRYWAIT P0, [R0+URZ+0x258], R5 ;  /* 0x00025805000075a7 */ /* 0x0002a600080011ff */
[----:B--2---:R-:W-:Y:S05]  /*4920*/  @!P0 NANOSLEEP.SYNCS 0x989680 ;  /* 0x009896800000895d */ /* 0x004fea0003900000 */
[----:B------:R-:W2:Y:S02]  /*4930*/  @!P0 SYNCS.PHASECHK.TRANS64 P0, [R0+URZ+0x258], R5 ;  /* 0x00025805000085a7 */ /* 0x000ea400080010ff */
[----:B--2---:R-:W-:Y:S05]  /*4940*/  @P0 EXIT ;  /* 0x000000000000094d */ /* 0x004fea0003800000 */
[----:B------:R-:W-:Y:S05]  /*4950*/  BRA `(.L_x_72) ;  /* 0xfffffffc00e87947 */ /* 0x000fea000383ffff */
.L_x_68:
[----:B------:R-:W-:-:S09]  /*4960*/  UISETP.NE.AND UP0, UPT, UR18, URZ, UPT ;  /* 0x000000ff1200728c */ /* 0x000fd2000bf05270 */
[----:B------:R-:W-:Y:S05]  /*4970*/  BRA.U UP0, `(.L_x_73) ;  /* 0x0000000d001c7547 */ /* 0x000fea000b800000 */
[----:B------:R-:W2:Y:S01]  /*4980*/  S2UR UR7, SR_CgaCtaId ;  /* 0x00000000000779c3 */ /* 0x000ea20000008800 */
[----:B------:R-:W-:Y:S01]  /*4990*/  UMOV UR4, 0x40 ;  /* 0x0000004000047882 */ /* 0x000fe20000000000 */
[----:B------:R-:W-:Y:S01]  /*49a0*/  NOP ;  /* 0x0000000000007918 */ /* 0x000fe20000000000 */
[----:B------:R-:W-:Y:S01]  /*49b0*/  UMOV UR6, 0x400 ;  /* 0x0000040000067882 */ /* 0x000fe20000000000 */
[----:B--2---:R-:W-:Y:S02]  /*49c0*/  ULEA UR5, UR7, UR4, 0x18 ;  /* 0x0000000407057291 */ /* 0x004fe4000f8ec0ff */
[----:B------:R-:W-:-:S07]  /*49d0*/  ULEA UR6, UR7, UR6, 0x18 ;  /* 0x0000000607067291 */ /* 0x000fce000f8ec0ff */
[----:B------:R-:W2:Y:S02]  /*49e0*/  LDS.U8 R0, [UR5+0x1c] ;  /* 0x00001c05ff007984 */ /* 0x000ea40008000000 */
[----:B--2---:R-:W-:-:S13]  /*49f0*/  ISETP.NE.AND P0, PT, R0, RZ, PT ;  /* 0x000000ff0000720c */ /* 0x004fda0003f05270 */
[----:B------:R-:W-:Y:S05]  /*4a00*/  @P0 BRA `(.L_x_74) ;  /* 0x0000000000580947 */ /* 0x000fea0003800000 */
[----:B------:R-:W-:-:S13]  /*4a10*/  ELECT P0, URZ, PT ;  /* 0x0000000000ff782f */ /* 0x000fda0003800000 */
[----:B------:R-:W-:Y:S05]  /*4a20*/  @!P0 BRA `(.L_x_75) ;  /* 0x0000000000608947 */ /* 0x000fea0003800000 */
[----:B------:R-:W-:Y:S01]  /*4a30*/  UMOV UR4, 0x10 ;  /* 0x0000001000047882 */ /* 0x000fe20000000000 */
[----:B------:R-:W-:Y:S01]  /*4a40*/  HFMA2 R0, -RZ, RZ, 0, 5.9604644775390625e-08 ;  /* 0x00000001ff007431 */ /* 0x000fe200000001ff */
[----:B------:R-:W-:-:S03]  /*4a50*/  MOV R2, 0xffff ;  /* 0x0000ffff00027802 */ /* 0x000fc60000000f00 */
[----:B------:R-:W-:Y:S04]  /*4a60*/  DEPBAR.LE SB2, 0x36 ;  /* 0x0000ad800000791a */ /* 0x000fe80000000000 */
[----:B------:R-:W2:Y:S02]  /*4a70*/  UTCATOMSWS.FIND_AND_SET.ALIGN UP0, UR4, UR4 ;  /* 0x00000004000475e3 */ /* 0x000ea40008000800 */
[----:B--2---:R-:W-:Y:S01]  /*4a80*/  MOV R3, UR4 ;  /* 0x0000000400037c02 */ /* 0x004fe20008000f00 */
[----:B------:R-:W-:Y:S06]  /*4a90*/  BRA.U UP0, `(.L_x_76) ;  /* 0x0000000100187547 */ /* 0x000fec000b800000 */
.L_x_77:
[----:B------:R-:W-:Y:S05]  /*4aa0*/  NANOSLEEP 0x64 ;  /* 0x000000640000795d */ /* 0x000fea0003800000 */
[----:B------:R-:W-:-:S05]  /*4ab0*/  UMOV UR4, 0x10 ;  /* 0x0000001000047882 */ /* 0x000fca0000000000 */
[----:B------:R-:W-:Y:S04]  /*4ac0*/  DEPBAR.LE SB2, 0x36 ;  /* 0x0000ad800000791a */ /* 0x000fe80000000000 */
[----:B------:R-:W2:Y:S02]  /*4ad0*/  UTCATOMSWS.FIND_AND_SET.ALIGN UP0, UR4, UR4 ;  /* 0x00000004000475e3 */ /* 0x000ea40008000800 */
[----:B--2---:R-:W-:Y:S01]  /*4ae0*/  MOV R3, UR4 ;  /* 0x0000000400037c02 */ /* 0x004fe20008000f00 */
[----:B------:R-:W-:Y:S05]  /*4af0*/  BRA.U !UP0, `(.L_x_77) ;  /* 0xfffffffd08e87547 */ /* 0x000fea000b83ffff */
.L_x_76:
[-C--:B------:R-:W-:Y:S02]  /*4b00*/  SHF.L.U32 R2, R2, R3.reuse, RZ ;  /* 0x0000000302027219 */ /* 0x080fe400000006ff */
[----:B------:R-:W-:Y:S01]  /*4b10*/  SHF.L.U32 R0, R0, R3, RZ ;  /* 0x0000000300007219 */ /* 0x000fe200000006ff */
[----:B------:R-:W-:Y:S02]  /*4b20*/  IMAD.SHL.U32 R3, R3, 0x20, RZ ;  /* 0x0000002003037824 */ /* 0x000fe400078e00ff */
[----:B------:R2:W-:Y:S04]  /*4b30*/  ATOMS.OR RZ, [UR5+0x14], R2 ;  /* 0x00001402ffff798c */ /* 0x0005e8000b000005 */
[----:B------:R2:W-:Y:S04]  /*4b40*/  ATOMS.OR RZ, [UR5+0x18], R0 ;  /* 0x00001800ffff798c */ /* 0x0005e8000b000005 */
[----:B------:R2:W-:Y:S01]  /*4b50*/  STS [UR6+0x2a0], R3 ;  /* 0x0002a003ff007988 */ /* 0x0005e20008000806 */
[----:B------:R-:W-:Y:S05]  /*4b60*/  BRA `(.L_x_75) ;  /* 0x0000000000107947 */ /* 0x000fea0003800000 */
.L_x_74:
[----:B------:R-:W-:Y:S02]  /*4b70*/  MOV R0, 0xffffffff ;  /* 0xffffffff00007802 */ /* 0x000fe40000000f00 */
[----:B------:R-:W-:-:S03]  /*4b80*/  MOV R2, 0x4bb0 ;  /* 0x00004bb000027802 */ /* 0x000fc60000000f00 */
[----:B------:R2:W-:Y:S04]  /*4b90*/  STS [UR6+0x2a0], R0 ;  /* 0x0002a000ff007988 */ /* 0x0005e80008000806 */
[----:B-12--5:R-:W-:Y:S05]  /*4ba0*/  CALL.REL.NOINC `($__internal_1_$__cuda_sm10x_tcgen05_guardrail_trap_phase_invalid_during_alloc) ;  /* 0x0000006400507944 */ /* 0x026fea0003c00000 */
.L_x_75:
[----:B------:R-:W-:Y:S05]  /*4bb0*/  WARPSYNC.ALL ;  /* 0x0000000000007948 */ /* 0x000fea0003800000 */
[----:B------:R-:W3:Y:S01]  /*4bc0*/  S2UR UR4, SR_CgaCtaId ;  /* 0x00000000000479c3 */ /* 0x000ee20000008800 */
[----:B------:R-:W-:Y:S01]  /*4bd0*/  UMOV UR15, 0x400 ;  /* 0x00000400000f7882 */ /* 0x000fe20000000000 */
[----:B------:R-:W-:-:S06]  /*4be0*/  NOP ;  /* 0x0000000000007918 */ /* 0x000fcc0000000000 */
[----:B------:R-:W-:Y:S06]  /*4bf0*/  BAR.ARV 0x6, 0xa0 ;  /* 0x0182800000007b1d */ /* 0x000fec0000002000 */
[----:B------:R-:W4:Y:S01]  /*4c00*/  LDCU UR5, c[0x0][0x394] ;  /* 0x00007280ff0577ac */ /* 0x000f220008000800 */
[----:B------:R-:W-:Y:S01]  /*4c10*/  IMAD.MOV.U32 R8, RZ, RZ, 0x1 ;  /* 0x00000001ff087424 */ /* 0x000fe200078e00ff */
[----:B------:R-:W1:Y:S01]  /*4c20*/  LDCU UR6, c[0x0][0x394] ;  /* 0x00007280ff0677ac */ /* 0x000e620008000800 */
[----:B------:R-:W-:Y:S01]  /*4c30*/  UMOV UR18, URZ ;  /* 0x000000ff00127c82 */ /* 0x000fe20008000000 */
[----:B------:R-:W-:Y:S01]  /*4c40*/  UMOV UR12, URZ ;  /* 0x000000ff000c7c82 */ /* 0x000fe20008000000 */
[----:B---3--:R-:W-:Y:S01]  /*4c50*/  ULEA UR15, UR4, UR15, 0x18 ;  /* 0x0000000f040f7291 */ /* 0x008fe2000f8ec0ff */
[----:B------:R-:W-:Y:S01]  /*4c60*/  UMOV UR20, 0x0 ;  /* 0x0000000000147882 */ /* 0x000fe20000000000 */
[----:B------:R-:W-:-:S02]  /*4c70*/  UMOV UR21, 0x4218010 ;  /* 0x0421801000157882 */ /* 0x000fc40000000000 */
[----:B------:R-:W-:Y:S02]  /*4c80*/  UIADD3 UR17, UPT, UPT, UR15, 0x4600, URZ ;  /* 0x000046000f117890 */ /* 0x000fe4000fffe0ff */
[----:B----4-:R-:W-:-:S03]  /*4c90*/  UIADD3 UR5, UPT, UPT, UR5, 0x1f, URZ ;  /* 0x0000001f05057890 */ /* 0x010fc6000fffe0ff */
[----:B------:R-:W2:Y:S01]  /*4ca0*/  LDS R9, [UR15+0x2a0] ;  /* 0x0002a00fff097984 */ /* 0x000ea20008000800 */
[----:B------:R-:W-:Y:S02]  /*4cb0*/  USHF.R.U32.HI UR17, URZ, 0x4, UR17 ;  /* 0x00000004ff117899 */ /* 0x000fe40008011611 */
[----:B------:R-:W-:Y:S02]  /*4cc0*/  USHF.R.S32.HI UR4, URZ, 0x1f, UR5 ;  /* 0x0000001fff047899 */ /* 0x000fe40008011405 */
[----:B------:R-:W-:Y:S02]  /*4cd0*/  ULOP3.LUT UR17, UR17, 0x3fff, URZ, 0xc0, !UPT ;  /* 0x00003fff11117892 */ /* 0x000fe4000f8ec0ff */
[----:B------:R-:W-:Y:S02]  /*4ce0*/  ULEA.HI UR4, UR4, UR5, URZ, 0x5 ;  /* 0x0000000504047291 */ /* 0x000fe4000f8f28ff */
[----:B------:R-:W-:Y:S02]  /*4cf0*/  UIADD3 UR5, UPT, UPT, UR15, 0x15600, URZ ;  /* 0x000156000f057890 */ /* 0x000fe4000fffe0ff */
[----:B------:R-:W-:-:S02]  /*4d00*/  USHF.R.S32.HI UR22, URZ, 0x5, UR4 ;  /* 0x00000005ff167899 */ /* 0x000fc40008011404 */
[----:B------:R-:W-:Y:S02]  /*4d10*/  UIADD3 UR4, UPT, UPT, UR15, 0x258, URZ ;  /* 0x000002580f047890 */ /* 0x000fe4000fffe0ff */
[----:B------:R-:W-:Y:S02]  /*4d20*/  UISETP.LT.AND UP0, UPT, UR22, 0x1, UPT ;  /* 0x000000011600788c */ /* 0x000fe4000bf01270 */
[----:B------:R-:W-:Y:S02]  /*4d30*/  USHF.R.U32.HI UR5, URZ, 0x4, UR5 ;  /* 0x00000004ff057899 */ /* 0x000fe40008011605 */
[----:B------:R-:W-:Y:S02]  /*4d40*/  USEL UR24, UR22, 0x1, !UP0 ;  /* 0x0000000116187887 */ /* 0x000fe4000c000000 */
[----:B------:R-:W-:Y:S02]  /*4d50*/  UPRMT UR23, URZ, 0x654, UR4 ;  /* 0x00000654ff177896 */ /* 0x000fe40008000004 */
[----:B------:R-:W-:-:S02]  /*4d60*/  ULOP3.LUT UR16, UR5, 0x3fff, URZ, 0xc0, !UPT ;  /* 0x00003fff05107892 */ /* 0x000fc4000f8ec0ff */
[----:B------:R-:W-:Y:S02]  /*4d70*/  UIADD3 UR24, UPT, UPT, -UR24, URZ, URZ ;  /* 0x000000ff18187290 */ /* 0x000fe4000fffe1ff */
[----:B-1----:R-:W-:Y:S01]  /*4d80*/  UISETP.GE.AND UP4, UPT, UR6, 0x1, UPT ;  /* 0x000000010600788c */ /* 0x002fe2000bf86270 */
[C---:B--2---:R-:W-:Y:S01]  /*4d90*/  VIADD R3, R9.reuse, 0x80 ;  /* 0x0000008009037836 */ /* 0x044fe20000000000 */
[----:B------:R-:W-:-:S04]  /*4da0*/  LOP3.LUT R2, R9, 0xffff, RZ, 0xc0, !PT ;  /* 0x0000ffff09027812 */ /* 0x000fc800078ec0ff */
[----:B------:R-:W-:-:S05]  /*4db0*/  LOP3.LUT R3, R3, 0xffff, RZ, 0xc0, !PT ;  /* 0x0000ffff03037812 */ /* 0x000fca00078ec0ff */
[----:B------:R1:W-:Y:S02]  /*4dc0*/  STL.64 [R1], R2 ;  /* 0x0000000201007387 */ /* 0x0003e40000100a00 */
[----:B-1----:R-:W-:-:S07]  /*4dd0*/  CS2R R2, SRZ ;  /* 0x0000000000027805 */ /* 0x002fce000001ff00 */
.L_x_84:
[----:B-1----:R-:W-:-:S04]  /*4de0*/  SHF.L.U32 R5, R3, 0x1f, RZ ;  /* 0x0000001f03057819 */ /* 0x002fc800000006ff */
[----:B------:R-:W1:Y:S02]  /*4df0*/  SYNCS.PHASECHK.TRANS64.TRYWAIT P0, [UR15+0x250], R5 ;  /* 0x00025005ff0075a7 */ /* 0x000e64000800110f */
[----:B-12-4-:R-:W-:Y:S05]  /*4e00*/  @!P0 BRA `(.L_x_78) ;  /* 0x0000005c00688947 */ /* 0x016fea0003800000 */
.L_x_204:
[----:B-1----:R-:W1:Y:S01]  /*4e10*/  LDS.128 R4, [UR15+0x290] ;  /* 0x0002900fff047984 */ /* 0x002e620008000c00 */
[----:B------:R-:W-:Y:S01]  /*4e20*/  ULEA UR19, UR18, UR15, 0x3 ;  /* 0x0000000f12137291 */ /* 0x000fe2000f8e18ff */
[----:B------:R-:W-:Y:S01]  /*4e30*/  SHF.L.U32 R0, R8, 0x1f, RZ ;  /* 0x0000001f08007819 */ /* 0x000fe200000006ff */
[----:B------:R-:W-:Y:S01]  /*4e40*/  @!PT LDS RZ, [RZ] ;  /* 0x00000000fffff984 */ /* 0x000fe20000000800 */
[----:B------:R-:W-:Y:S01]  /*4e50*/  @!PT LDS RZ, [RZ] ;  /* 0x00000000fffff984 */ /* 0x000fe20000000800 */
[----:B------:R-:W-:Y:S01]  /*4e60*/  @!PT LDS RZ, [RZ] ;  /* 0x00000000fffff984 */ /* 0x000fe20000000800 */
[----:B------:R-:W-:Y:S01]  /*4e70*/  @!PT LDS RZ, [RZ] ;  /* 0x00000000fffff984 */ /* 0x000fe20000000800 */
[----:B------:R2:W-:Y:S06]  /*4e80*/  MEMBAR.ALL.CTA ;  /* 0x0000000000007992 */ /* 0x0005ec0000008000 */
[----:B--2---:R-:W2:Y:S02]  /*4e90*/  FENCE.VIEW.ASYNC.S ;  /* 0x00000000000073c6 */ /* 0x004ea40000000000 */
[----:B--2---:R-:W-:Y:S01]  /*4ea0*/  SYNCS.ARRIVE.TRANS64.RED.A1T0 RZ, [UR23], RZ ;  /* 0x000000ffffff79a7 */ /* 0x004fe20008100417 */
[----:B------:R-:W2:Y:S01]  /*4eb0*/  SYNCS.PHASECHK.TRANS64.TRYWAIT P0, [UR19+0x270], R0 ;  /* 0x00027000ff0075a7 */ /* 0x000ea20008001113 */
[----:B-1----:R-:W-:Y:S01]  /*4ec0*/  LOP3.LUT P2, RZ, R6, 0x1, RZ, 0xc0, !PT ;  /* 0x0000000106ff7812 */ /* 0x002fe2000784c0ff */
[----:B--2---:R-:W-:-:S12]  /*4ed0*/  @!P0 BRA `(.L_x_79) ;  /* 0x0000005c004c8947 */ /* 0x004fd80003800000 */
.L_x_206:
[----:B------:R-:W-:Y:S05]  /*4ee0*/  BRA.U !UP4, `(.L_x_80) ;  /* 0x000000010cb07547 */ /* 0x000fea000b800000 */
[----:B-1----:R-:W-:Y:S01]  /*4ef0*/  IMAD.U32 R0, RZ, RZ, UR18 ;  /* 0x00000012ff007e24 */ /* 0x002fe2000f8e00ff */
[----:B------:R-:W-:-:S04]  /*4f00*/  ULEA UR4, UR12, UR15, 0x3 ;  /* 0x0000000f0c047291 */ /* 0x000fc8000f8e18ff */
[----:B------:R-:W-:Y:S02]  /*4f10*/  LEA R4, R0, R1, 0x2 ;  /* 0x0000000100047211 */ /* 0x000fe400078e10ff */
[----:B------:R-:W-:-:S04]  /*4f20*/  SHF.L.U32 R0, R2, 0x1f, RZ ;  /* 0x0000001f02007819 */ /* 0x000fc800000006ff */
[----:B------:R-:W5:Y:S01]  /*4f30*/  LDL R4, [R4] ;  /* 0x0000000004047983 */ /* 0x000f620000100800 */
[----:B------:R1:W2:Y:S01]  /*4f40*/  SYNCS.PHASECHK.TRANS64.TRYWAIT P1, [UR4], R0 ;  /* 0x00000000ff0075a7 */ /* 0x0002a20008021104 */
[----:B------:R-:W-:Y:S01]  /*4f50*/  UPLOP3.LUT UP2, UPT, UPT, UPT, UPT, 0x40, 0x4 ;  /* 0x000000000004789c */ /* 0x000fe20003f4e870 */
[----:B------:R-:W-:Y:S01]  /*4f60*/  UMOV UR14, UR24 ;  /* 0x00000018000e7c82 */ /* 0x000fe20008000000 */
[----:B------:R-:W-:Y:S01]  /*4f70*/  UMOV UR13, UR22 ;  /* 0x00000016000d7c82 */ /* 0x000fe20008000000 */
[----:B------:R-:W-:-:S08]  /*4f80*/  UMOV UR5, UR12 ;  /* 0x0000000c00057c82 */ /* 0x000fd00008000000 */
.L_x_83:
[----:B------:R-:W-:Y:S02]  /*4f90*/  UIADD3 UR14, UPT, UPT, UR14, 0x1, URZ ;  /* 0x000000010e0e7890 */ /* 0x000fe4000fffe0ff */
[----:B------:R-:W-:Y:S02]  /*4fa0*/  ULEA UR11, UR5, UR15, 0x3 ;  /* 0x0000000f050b7291 */ /* 0x000fe4000f8e18ff */
[----:B------:R-:W-:Y:S01]  /*4fb0*/  UISETP.NE.AND UP3, UPT, UR14, URZ, UPT ;  /* 0x000000ff0e00728c */ /* 0x000fe2000bf65270 */
[----:B--234-:R-:W-:Y:S10]  /*4fc0*/  @P1 BRA `(.L_x_81) ;  /* 0x00000000000c1947 */ /* 0x01cff40003800000 */
[----:B------:R-:W-:Y:S04]  /*4fd0*/  SHF.L.U32 R5, R2, 0x1f, RZ ;  /* 0x0000001f02057819 */ /* 0x000fe800000006ff */
[----:B------:R-:W2:Y:S02]  /*4fe0*/  SYNCS.PHASECHK.TRANS64.TRYWAIT P0, [UR11], R5 ;  /* 0x00000005ff0075a7 */ /* 0x000ea4000800110b */
[----:B--2---:R-:W-:Y:S05]  /*4ff0*/  @!P0 BRA `(.L_x_82) ;  /* 0x0000005c001c8947 */ /* 0x004fea0003800000 */
.L_x_81:
[----:B------:R-:W-:Y:S01]  /*5000*/  UISETP.NE.AND UP0, UPT, UR13, 0x1, UPT ;  /* 0x000000010d00788c */ /* 0x000fe2000bf05270 */
[----:B------:R-:W-:Y:S01]  /*5010*/  PLOP3.LUT P1, PT, PT, PT, PT, 0x80, 0x8 ;  /* 0x000000000008781c */ /* 0x000fe20003f2f070 */
[----:B------:R-:W-:Y:S02]  /*5020*/  UIADD3 UR4, UPT, UPT, UR5, 0x1, URZ ;  /* 0x0000000105047890 */ /* 0x000fe4000fffe0ff */
[----:B------:R-:W-:Y:S02]  /*5030*/  UIADD3 UR13, UPT, UPT, UR13, -0x1, URZ ;  /* 0xffffffff0d0d7890 */ /* 0x000fe4000fffe0ff */
[----:B------:R-:W-:Y:S01]  /*5040*/  UISETP.NE.AND UP1, UPT, UR4, 0x22, UPT ;  /* 0x000000220400788c */ /* 0x000fe2000bf25270 */
[----:B------:R-:W-:Y:S01]  /*5050*/  PLOP3.LUT P0, PT, PT, PT, UP0, 0x80, 0x8 ;  /* 0x000000000008781c */ /* 0x000fe20003f0f008 */
[----:B------:R-:W-:Y:S01]  /*5060*/  UMOV UR9, 0x40004040 ;  /* 0x4000404000097882 */ /* 0x000fe20000000000 */
[----:B------:R-:W-:Y:S01]  /*5070*/  UMOV UR7, 0x80004020 ;  /* 0x8000402000077882 */ /* 0x000fe20000000000 */
[----:B------:R-:W-:Y:S02]  /*5080*/  USEL UR6, URZ, 0x1, UP1 ;  /* 0x00000001ff067887 */ /* 0x000fe40008800000 */
[----:B------:R-:W-:Y:S04]  /*5090*/  USEL UR12, UR4, URZ, UP1 ;  /* 0x000000ff040c7287 */ /* 0x000fe80008800000 */
[----:B------:R-:W-:Y:S01]  /*50a0*/  @UP0 ULEA UR4, UR12, UR15, 0x3 ;  /* 0x0000000f0c040291 */ /* 0x000fe2000f8e18ff */
[----:B------:R-:W-:Y:S04]  /*50b0*/  LOP3.LUT R2, R2, UR6, RZ, 0x3c, !PT ;  /* 0x0000000602027c12 */ /* 0x000fe8000f8e3cff */
[----:B-1----:R-:W-:Y:S04]  /*50c0*/  @P0 SHF.L.U32 R0, R2, 0x1f, RZ ;  /* 0x0000001f02000819 */ /* 0x002fe800000006ff */
[----:B------:R3:W4:Y:S01]  /*50d0*/  @P0 SYNCS.PHASECHK.TRANS64.TRYWAIT P1, [UR4], R0 ;  /* 0x00000000ff0005a7 */ /* 0x0007220008021104 */
[----:B------:R-:W-:Y:S02]  /*50e0*/  USHF.L.U32 UR4, UR5, 0x8, URZ ;  /* 0x0000000805047899 */ /* 0x000fe400080006ff */
[----:B------:R-:W-:Y:S01]  /*50f0*/  USHF.L.U32 UR5, UR5, 0x7, URZ ;  /* 0x0000000705057899 */ /* 0x000fe200080006ff */
[----:B------:R-:W-:Y:S11]  /*5100*/  ELECT P0, URZ, PT ;  /* 0x0000000000ff782f */ /* 0x000ff60003800000 */
[----:B------:R-:W-:Y:S02]  /*5110*/  @!UPT UIADD3 URZ, UPT, UPT, URZ, URZ, URZ ;  /* 0x000000fffffff290 */ /* 0x000fe4000fffe0ff */
[----:B-----5:R-:W-:Y:S01]  /*5120*/  @P0 R2UR.BROADCAST UR10, R4 ;  /* 0x00000000040a02ca */ /* 0x020fe200008e0000 */
[----:B------:R-:W-:Y:S02]  /*5130*/  UIADD3 UR8, UPT, UPT, UR16, UR4, URZ ;  /* 0x0000000410087290 */ /* 0x000fe4000fffe0ff */
[----:B------:R-:W-:Y:S02]  /*5140*/  UIADD3 UR6, UPT, UPT, UR17, UR5, URZ ;  /* 0x0000000511067290 */ /* 0x000fe4000fffe0ff */
[----:B------:R-:W-:Y:S01]  /*5150*/  UIADD3 UR4, UPT, UPT, UR11, 0x110, URZ ;  /* 0x000001100b047890 */ /* 0x000fe2000fffe0ff */
[----:B------:R-:W-:Y:S07]  /*5160*/  UMOV UR5, UR12 ;  /* 0x0000000c00057c82 */ /* 0x000fee0008000000 */
[----:B------:R3:W-:Y:S01]  /*5170*/  UTCQMMA gdesc[UR6], gdesc[UR8], tmem[UR10], tmem[UR20], idesc[UR21], UP2 ;  /* 0x00ff1408060075ea */ /* 0x0007e2000900030a */
[----:B------:R-:W-:Y:S01]  /*5180*/  UPLOP3.LUT UP2, UPT, UPT, UPT, UPT, 0x80, 0x8 ;  /* 0x000000000008789c */ /* 0x000fe20003f4f070 */
[----:B------:R3:W-:Y:S01]  /*5190*/  UTCBAR [UR4], URZ ;  /* 0x000000ff040073e9 */ /* 0x0007e200080000ff */
[----:B------:R-:W-:Y:S09]  /*51a0*/  BRA.U UP3, `(.L_x_83) ;  /* 0xfffffffd03787547 */ /* 0x000ff2000b83ffff */
.L_x_80:
[----:B---3--:R-:W-:Y:S01]  /*51b0*/  UIADD3 UR4, UPT, UPT, UR18, 0x1, URZ ;  /* 0x0000000112047890 */ /* 0x008fe2000fffe0ff */
[----:B------:R-:W-:Y:S01]  /*51c0*/  LOP3.LUT R3, R3, 0x1, RZ, 0x3c, !PT ;  /* 0x0000000103037812 */ /* 0x000fe200078e3cff */
[----:B------:R-:W-:Y:S02]  /*51d0*/  UIADD3 UR5, UPT, UPT, UR19, 0x260, URZ ;  /* 0x0000026013057890 */ /* 0x000fe4000fffe0ff */
[----:B------:R-:W-:-:S04]  /*51e0*/  UISETP.NE.AND UP0, UPT, UR4, 0x2, UPT ;  /* 0x000000020400788c */ /* 0x000fc8000bf05270 */
[----:B------:R-:W-:Y:S02]  /*51f0*/  USEL UR6, URZ, 0x1, UP0 ;  /* 0x00000001ff067887 */ /* 0x000fe40008000000 */
[----:B------:R-:W-:Y:S01]  /*5200*/  USEL UR18, UR4, URZ, UP0 ;  /* 0x000000ff04127287 */ /* 0x000fe20008000000 */
[----:B------:R2:W-:Y:S03]  /*5210*/  UTCBAR [UR5], URZ ;  /* 0x000000ff050073e9 */ /* 0x0005e600080000ff */
[----:B------:R-:W-:Y:S01]  /*5220*/  LOP3.LUT R8, R8, UR6, RZ, 0x3c, !PT ;  /* 0x0000000608087c12 */ /* 0x000fe2000f8e3cff */
[----:B------:R-:W-:Y:S07]  /*5230*/  @P2 BRA `(.L_x_84) ;  /* 0xfffffff800e82947 */ /* 0x000fee000383ffff */
[----:B------:R-:W3:Y:S01]  /*5240*/  S2UR UR6, SR_CgaCtaId ;  /* 0x00000000000679c3 */ /* 0x000ee20000008800 */
[----:B------:R-:W-:Y:S01]  /*5250*/  ELECT P0, URZ, PT ;  /* 0x0000000000ff782f */ /* 0x000fe20003800000 */
[----:B-1----:R-:W-:Y:S01]  /*5260*/  IMAD.MOV.U32 R0, RZ, RZ, 0x1 ;  /* 0x00000001ff007424 */ /* 0x002fe200078e00ff */
[----:B------:R-:W-:Y:S01]  /*5270*/  UIADD3 UR15, UPT, UPT, UR15, 0x270, URZ ;  /* 0x000002700f0f7890 */ /* 0x000fe2000fffe0ff */
[----:B------:R-:W-:Y:S01]  /*5280*/  SHF.L.U32 R3, R8, 0x1f, RZ ;  /* 0x0000001f08037819 */ /* 0x000fe200000006ff */
[----:B------:R-:W-:-:S03]  /*5290*/  UMOV UR4, 0x40 ;  /* 0x0000004000047882 */ /* 0x000fc60000000000 */
[----:B------:R-:W-:Y:S01]  /*52a0*/  UVIRTCOUNT.DEALLOC.SMPOOL 0x80 ;  /* 0x000000800000784c */ /* 0x000fe20000000000 */
[----:B---3--:R-:W-:Y:S02]  /*52b0*/  ULEA UR6, UR6, UR4, 0x18 ;  /* 0x0000000406067291 */ /* 0x008fe4000f8ec0ff */
[----:B------:R-:W-:-:S07]  /*52c0*/  ULEA UR4, UR18, UR15, 0x3 ;  /* 0x0000000f12047291 */ /* 0x000fce000f8e18ff */
[----:B------:R1:W-:Y:S02]  /*52d0*/  @P0 STS.U8 [UR6+0x1c], R0 ;  /* 0x00001c00ff000988 */ /* 0x0003e40008000006 */
[----:B------:R-:W3:Y:S02]  /*52e0*/  SYNCS.PHASECHK.TRANS64.TRYWAIT P0, [UR4], R3 ;  /* 0x00000003ff0075a7 */ /* 0x000ee40008001104 */
[----:B-1-3--:R-:W-:Y:S05]  /*52f0*/  @!P0 BRA `(.L_x_85) ;  /* 0x0000005800748947 */ /* 0x00afea0003800000 */
.L_x_209:
[----:B------:R-:W-:-:S04]  /*5300*/  UIADD3 UR4, UPT, UPT, UR18, 0x1, URZ ;  /* 0x0000000112047890 */ /* 0x000fc8000fffe0ff */
[----:B------:R-:W-:-:S04]  /*5310*/  UISETP.NE.AND UP0, UPT, UR4, 0x2, UPT ;  /* 0x000000020400788c */ /* 0x000fc8000bf05270 */
[----:B--2---:R-:W-:Y:S02]  /*5320*/  USEL UR5, URZ, 0x1, UP0 ;  /* 0x00000001ff057887 */ /* 0x004fe40008000000 */
[----:B------:R-:W-:-:S04]  /*5330*/  USEL UR4, UR4, URZ, UP0 ;  /* 0x000000ff04047287 */ /* 0x000fc80008000000 */
[----:B------:R-:W-:Y:S01]  /*5340*/  ULEA UR4, UR4, UR15, 0x3 ;  /* 0x0000000f04047291 */ /* 0x000fe2000f8e18ff */
[----:B-1----:R-:W-:-:S04]  /*5350*/  LOP3.LUT R3, R8, UR5, RZ, 0x3c, !PT ;  /* 0x0000000508037c12 */ /* 0x002fc8000f8e3cff */
[----:B------:R-:W-:-:S04]  /*5360*/  SHF.L.U32 R3, R3, 0x1f, RZ ;  /* 0x0000001f03037819 */ /* 0x000fc800000006ff */
[----:B------:R-:W1:Y:S02]  /*5370*/  SYNCS.PHASECHK.TRANS64.TRYWAIT P0, [UR4], R3 ;  /* 0x00000003ff0075a7 */ /* 0x000e640008001104 */
[----:B-1----:R-:W-:Y:S05]  /*5380*/  @!P0 BRA `(.L_x_86) ;  /* 0x0000005800688947 */ /* 0x002fea0003800000 */
.L_x_211:
[----:B------:R-:W-:Y:S01]  /*5390*/  NOP ;  /* 0x0000000000007918 */ /* 0x000fe20000000000 */
[----:B-1----:R-:W1:Y:S01]  /*53a0*/  LDS R0, [UR6+0x14] ;  /* 0x00001406ff007984 */ /* 0x002e620008000800 */
[----:B------:R-:W-:Y:S01]  /*53b0*/  LOP3.LUT R2, R9, 0xffff, RZ, 0xc0, !PT ;  /* 0x0000ffff09027812 */ /* 0x000fe200078ec0ff */
[----:B------:R-:W-:Y:S02]  /*53c0*/  IMAD.MOV.U32 R3, RZ, RZ, 0xffff ;  /* 0x0000ffffff037424 */ /* 0x000fe400078e00ff */
[----:B------:R-:W-:Y:S01]  /*53d0*/  IMAD.MOV.U32 R5, RZ, RZ, 0x1 ;  /* 0x00000001ff057424 */ /* 0x000fe200078e00ff */
[----:B------:R-:W-:-:S04]  /*53e0*/  SHF.R.U32.HI R2, RZ, 0x5, R2 ;  /* 0x00000005ff027819 */ /* 0x000fc80000011602 */
[-C--:B------:R-:W-:Y:S02]  /*53f0*/  SHF.L.U32 R3, R3, R2.reuse, RZ ;  /* 0x0000000203037219 */ /* 0x080fe400000006ff */
[----:B------:R-:W-:Y:S02]  /*5400*/  SHF.L.U32 R5, R5, R2, RZ ;  /* 0x0000000205057219 */ /* 0x000fe400000006ff */
[----:B-1----:R-:W-:-:S04]  /*5410*/  LOP3.LUT R0, R0, R3, RZ, 0xc0, !PT ;  /* 0x0000000300007212 */ /* 0x002fc800078ec0ff */
[----:B------:R-:W-:-:S13]  /*5420*/  ISETP.NE.AND P0, PT, R0, R3, PT ;  /* 0x000000030000720c */ /* 0x000fda0003f05270 */
[----:B------:R-:W-:Y:S05]  /*5430*/  @P0 BRA `(.L_x_87) ;  /* 0x00000000005c0947 */ /* 0x000fea0003800000 */
[----:B------:R-:W1:Y:S02]  /*5440*/  LDS R0, [UR6+0x18] ;  /* 0x00001806ff007984 */ /* 0x000e640008000800 */
[----:B-1----:R-:W-:-:S04]  /*5450*/  LOP3.LUT R0, R0, R5, RZ, 0xc0, !PT ;  /* 0x0000000500007212 */ /* 0x002fc800078ec0ff */
[----:B------:R-:W-:-:S13]  /*5460*/  ISETP.NE.AND P0, PT, R0, R5, PT ;  /* 0x000000050000720c */ /* 0x000fda0003f05270 */
[----:B------:R-:W-:Y:S05]  /*5470*/  @P0 BRA `(.L_x_88) ;  /* 0x0000000000400947 */ /* 0x000fea0003800000 */
[----:B------:R-:W-:Y:S01]  /*5480*/  R2UR UR4, R3 ;  /* 0x00000000030472ca */ /* 0x000fe200000e0000 */
[----:B------:R-:W1:Y:S01]  /*5490*/  S2R R2, SR_LANEID ;  /* 0x0000000000027919 */ /* 0x000e620000000000 */
[----:B------:R-:W-:-:S04]  /*54a0*/  LOP3.LUT R5, RZ, R5, RZ, 0x33, !PT ;  /* 0x00000005ff057212 */ /* 0x000fc800078e33ff */
[----:B------:R-:W2:Y:S07]  /*54b0*/  REDUX UR7, R5 ;  /* 0x00000000050773c4 */ /* 0x000eae0000000000 */
[----:B------:R-:W-:-:S03]  /*54c0*/  ULOP3.LUT UR5, URZ, UR4, URZ, 0x33, !UPT ;  /* 0x00000004ff057292 */ /* 0x000fc6000f8e33ff */
[----:B------:R-:W-:Y:S02]  /*54d0*/  VOTEU.ANY UR4, UPT, PT ;  /* 0x0000000000047886 */ /* 0x000fe400038e0100 */
[----:B------:R-:W-:Y:S01]  /*54e0*/  UFLO.U32 UR4, UR4 ;  /* 0x00000004000472bd */ /* 0x000fe200080e0000 */
[----:B------:R-:W-:-:S04]  /*54f0*/  IMAD.U32 R0, RZ, RZ, UR5 ;  /* 0x00000005ff007e24 */ /* 0x000fc8000f8e00ff */
[----:B------:R-:W3:Y:S02]  /*5500*/  REDUX UR8, R0 ;  /* 0x00000000000873c4 */ /* 0x000ee40000000000 */
[----:B------:R1:W-:Y:S02]  /*5510*/  UTCATOMSWS.AND URZ, UR5 ;  /* 0x0000000500ff79e3 */ /* 0x0003e40008000000 */
[----:B-1----:R-:W-:Y:S01]  /*5520*/  ISETP.EQ.U32.AND P0, PT, R2, UR4, PT ;  /* 0x0000000402007c0c */ /* 0x002fe2000bf02070 */
[----:B--2---:R-:W-:Y:S02]  /*5530*/  IMAD.U32 R2, RZ, RZ, UR7 ;  /* 0x00000007ff027e24 */ /* 0x004fe4000f8e00ff */
[----:B---3--:R-:W-:-:S10]  /*5540*/  IMAD.U32 R3, RZ, RZ, UR8 ;  /* 0x00000008ff037e24 */ /* 0x008fd4000f8e00ff */
[----:B------:R1:W-:Y:S04]  /*5550*/  @P0 ATOMS.AND RZ, [UR6+0x14], R3 ;  /* 0x00001403ffff098c */ /* 0x0003e8000a800006 */
[----:B------:R1:W-:Y:S01]  /*5560*/  @P0 ATOMS.AND RZ, [UR6+0x18], R2 ;  /* 0x00001802ffff098c */ /* 0x0003e2000a800006 */
[----:B------:R-:W-:Y:S05]  /*5570*/  BRA `(.L_x_89) ;  /* 0x0000000000147947 */ /* 0x000fea0003800000 */
.L_x_88:
[----:B------:R-:W-:Y:S02]  /*5580*/  MOV R2, 0x55a0 ;  /* 0x000055a000027802 */ /* 0x000fe40000000f00 */
[----:B----45:R-:W-:Y:S05]  /*5590*/  CALL.REL.NOINC `($__internal_0_$__cuda_sm10x_tcgen05_guardrail_trap_col_being_dealloced_not_returned_by_alloc) ;  /* 0x0000005800c87944 */ /* 0x030fea0003c00000 */
[----:B------:R-:W-:Y:S05]  /*55a0*/  BRA `(.L_x_89) ;  /* 0x0000000000087947 */ /* 0x000fea0003800000 */
.L_x_87:
[----:B------:R-:W-:Y:S02]  /*55b0*/  MOV R2, 0x55d0 ;  /* 0x000055d000027802 */ /* 0x000fe40000000f00 */
[----:B----45:R-:W-:Y:S05]  /*55c0*/  CALL.REL.NOINC `($__internal_2_$__cuda_sm10x_tcgen05_guardrail_trap_unallocated_columns_being_dealloced) ;  /* 0x0000005800d47944 */ /* 0x030fea0003c00000 */
.L_x_89:
[----:B------:R-:W-:Y:S01]  /*55d0*/  NOP ;  /* 0x0000000000007918 */ /* 0x000fe20000000000 */
[----:B------:R-:W-:Y:S05]  /*55e0*/  EXIT ;  /* 0x000000000000794d */ /* 0x000fea0003800000 */
.L_x_73:
[----:B------:R-:W2:Y:S01]  /*55f0*/  LDCU UR5, c[0x0][0x384] ;  /* 0x00007080ff0577ac */ /* 0x000ea20008000800 */
[----:B------:R-:W-:Y:S02]  /*5600*/  UISETP.NE.OR UP0, UPT, UR18, 0x3, !UP3 ;  /* 0x000000031200788c */ /* 0x000fe4000df05670 */
[----:B--2---:R-:W-:-:S07]  /*5610*/  UIADD3 UR5, UPT, UPT, UR5, 0x7f, URZ ;  /* 0x0000007f05057890 */ /* 0x004fce000fffe0ff */
[----:B------:R-:W-:Y:S05]  /*5620*/  BRA.U UP0, `(.L_x_90) ;  /* 0x00000015002c7547 */ /* 0x000fea000b800000 */
[----:B------:R-:W2:Y:S01]  /*5630*/  LDCU UR53, c[0x0][0x388] ;  /* 0x00007100ff3577ac */ /* 0x000ea20008000800 */
[----:B------:R-:W3:Y:S01]  /*5640*/  S2UR UR10, SR_CgaCtaId ;  /* 0x00000000000a79c3 */ /* 0x000ee20000008800 */
[----:B------:R-:W-:Y:S01]  /*5650*/  R2UR UR45, R73 ;  /* 0x00000000492d72ca */ /* 0x000fe200000e0000 */
[----:B------:R-:W-:Y:S01]  /*5660*/  IMAD.MOV.U32 R10, RZ, RZ, 0x1 ;  /* 0x00000001ff0a7424 */ /* 0x000fe200078e00ff */
[----:B------:R-:W-:Y:S01]  /*5670*/  USHF.R.S32.HI UR4, URZ, 0x1f, UR5 ;  /* 0x0000001fff047899 */ /* 0x000fe20008011405 */
[----:B------:R-:W-:Y:S01]  /*5680*/  R2UR UR44, R86 ;  /* 0x00000000562c72ca */ /* 0x000fe200000e0000 */
[----:B------:R-:W4:Y:S01]  /*5690*/  LDCU UR38, c[0x0][0x370] ;  /* 0x00006e00ff2677ac */ /* 0x000f220008000800 */
[----:B------:R-:W-:Y:S02]  /*56a0*/  IMAD.MOV.U32 R8, RZ, RZ, RZ ;  /* 0x000000ffff087224 */ /* 0x000fe400078e00ff */
[----:B------:R-:W1:Y:S01]  /*56b0*/  LDC.64 R14, c[0x0][0x348] ;  /* 0x0000d200ff0e7b82 */ /* 0x000e620000000a00 */
[----:B------:R-:W-:Y:S01]  /*56c0*/  ULEA.HI UR4, UR4, UR5, URZ, 0x7 ;  /* 0x0000000504047291 */ /* 0x000fe2000f8f38ff */
[----:B------:R-:W4:Y:S03]  /*56d0*/  LDCU.128 UR32, c[0x0][0xc10] ;  /* 0x00018200ff2077ac */ /* 0x000f260008000c00 */
[----:B------:R-:W-:Y:S01]  /*56e0*/  USHF.R.S32.HI UR27, URZ, 0x7, UR4 ;  /* 0x00000007ff1b7899 */ /* 0x000fe20008011404 */
[----:B--2---:R-:W-:Y:S01]  /*56f0*/  IMAD.U32 R0, RZ, RZ, UR53 ;  /* 0x00000035ff007e24 */ /* 0x004fe2000f8e00ff */
[----:B------:R-:W2:Y:S04]  /*5700*/  LDCU UR37, c[0x0][0x374] ;  /* 0x00006e80ff2577ac */ /* 0x000ea80008000800 */
[----:B------:R-:W-:Y:S01]  /*5710*/  IMAD.U32 R3, RZ, RZ, UR27 ;  /* 0x0000001bff037e24 */ /* 0x000fe2000f8e00ff */
[----:B------:R-:W-:Y:S01]  /*5720*/  IABS R0, R0 ;  /* 0x0000000000007213 */ /* 0x000fe20000000000 */
[----:B------:R-:W4:Y:S03]  /*5730*/  LDCU.64 UR4, c[0x0][0x988] ;  /* 0x00013100ff0477ac */ /* 0x000f260008000a00 */
[----:B------:R-:W-:Y:S01]  /*5740*/  IABS R2, R3 ;  /* 0x0000000300027213 */ /* 0x000fe20000000000 */
[----:B------:R-:W1:Y:S01]  /*5750*/  LDCU.64 UR30, c[0x0][0x990] ;  /* 0x00013200ff1e77ac */ /* 0x000e620008000a00 */
[----:B------:R-:W-:-:S02]  /*5760*/  R2UR UR25, R0 ;  /* 0x00000000001972ca */ /* 0x000fc400000e0000 */
[----:B------:R-:W-:Y:S01]  /*5770*/  R2UR UR26, R2 ;  /* 0x00000000021a72ca */ /* 0x000fe200000e0000 */
[----:B------:R-:W-:Y:S01]  /*5780*/  UMOV UR22, 0x400 ;  /* 0x0000040000167882 */ /* 0x000fe20000000000 */
[----:B------:R-:W1:Y:S01]  /*5790*/  LDCU UR17, c[0x0][0xc0c] ;  /* 0x00018180ff1177ac */ /* 0x000e620008000800 */
[----:B---3--:R-:W-:Y:S01]  /*57a0*/  ULEA UR22, UR10, UR22, 0x18 ;  /* 0x000000160a167291 */ /* 0x008fe2000f8ec0ff */
[----:B------:R-:W3:Y:S07]  /*57b0*/  LDCU UR54, c[0x0][0xc20] ;  /* 0x00018400ff3677ac */ /* 0x000eee0008000800 */
[----:B------:R-:W2:Y:S01]  /*57c0*/  I2F.RP R4, UR25 ;  /* 0x0000001900047d06 */ /* 0x000ea20008209400 */
[----:B----4-:R-:W-:Y:S01]  /*57d0*/  UISETP.NE.U32.AND UP0, UPT, UR4, URZ, UPT ;  /* 0x000000ff0400728c */ /* 0x010fe2000bf05070 */
[----:B------:R-:W4:Y:S01]  /*57e0*/  LDCU UR4, c[0x0][0xc30] ;  /* 0x00018600ff0477ac */ /* 0x000f220008000800 */
[----:B------:R-:W4:Y:S05]  /*57f0*/  LDCU UR29, c[0x0][0x38c] ;  /* 0x00007180ff1d77ac */ /* 0x000f2a0008000800 */
[----:B------:R-:W3:Y:S01]  /*5800*/  I2F.RP R2, UR26 ;  /* 0x0000001a00027d06 */ /* 0x000ee20008209400 */
[----:B------:R-:W-:-:S02]  /*5810*/  UISETP.NE.AND.EX UP0, UPT, UR5, URZ, UPT, UP0 ;  /* 0x000000ff0500728c */ /* 0x000fc4000bf05300 */
[----:B------:R-:W-:Y:S02]  /*5820*/  UIADD3 UR48, UPT, UPT, UR22, 0x228, URZ ;  /* 0x0000022816307890 */ /* 0x000fe4000fffe0ff */
[----:B------:R-:W-:-:S03]  /*5830*/  UIADD3 UR36, UPT, UPT, UR22, 0x220, URZ ;  /* 0x0000022016247890 */ /* 0x000fc6000fffe0ff */
[----:B--2---:R-:W2:Y:S01]  /*5840*/  MUFU.RCP R0, R4 ;  /* 0x0000000400007308 */ /* 0x004ea20000001000 */
[----:B------:R-:W-:Y:S02]  /*5850*/  UPRMT UR48, UR10, 0x654, UR48 ;  /* 0x000006540a307896 */ /* 0x000fe40008000030 */
[----:B------:R-:W-:Y:S02]  /*5860*/  UPRMT UR49, UR10, 0x654, UR36 ;  /* 0x000006540a317896 */ /* 0x000fe40008000024 */
[----:B------:R-:W-:Y:S02]  /*5870*/  UIMAD.WIDE.U32 UR12, UR38, UR32, URZ ;  /* 0x00000020260c72a5 */ /* 0x000fe4000f8e00ff */
[----:B------:R-:W-:Y:S01]  /*5880*/  UIMAD.WIDE.U32 UR14, UR37, UR35, URZ ;  /* 0x00000023250e72a5 */ /* 0x000fe2000f8e00ff */
[----:B---3--:R-:W3:Y:S01]  /*5890*/  MUFU.RCP R2, R2 ;  /* 0x0000000200027308 */ /* 0x008ee20000001000 */
[----:B------:R-:W-:Y:S01]  /*58a0*/  UMOV UR8, URZ ;  /* 0x000000ff00087c82 */ /* 0x000fe20008000000 */
[----:B------:R-:W-:-:S02]  /*58b0*/  UP2UR UR50, UPR, URZ, 0x1 ;  /* 0x00000001ff327883 */ /* 0x000fc40008000000 */
[----:B-1----:R-:W-:Y:S02]  /*58c0*/  UISETP.NE.AND UP0, UPT, UR39, 0x1, UPT ;  /* 0x000000012700788c */ /* 0x002fe4000bf05270 */
[----:B------:R-:W-:Y:S02]  /*58d0*/  UISETP.NE.U32.AND UP0, UPT, UR30, URZ, UPT ;  /* 0x000000ff1e00728c */ /* 0x000fe4000bf05070 */
[----:B------:R-:W-:Y:S01]  /*58e0*/  UIADD3 UR46, UPT, UPT, UR22, 0x258, URZ ;  /* 0x00000258162e7890 */ /* 0x000fe2000fffe0ff */
[----:B--2---:R-:W-:Y:S01]  /*58f0*/  VIADD R0, R0, 0xffffffe ;  /* 0x0ffffffe00007836 */ /* 0x004fe20000000000 */
[----:B------:R-:W-:Y:S02]  /*5900*/  UISETP.GE.AND UP2, UPT, UR39, 0x1, UPT ;  /* 0x000000012700788c */ /* 0x000fe4000bf46270 */
[----:B------:R-:W-:Y:S01]  /*5910*/  UISETP.NE.AND.EX UP5, UPT, UR31, URZ, UPT, UP0 ;  /* 0x000000ff1f00728c */ /* 0x000fe2000bfa5300 */
[----:B------:R-:W-:Y:S02]  /*5920*/  UMOV UR43, UR13 ;  /* 0x0000000d002b7c82 */ /* 0x000fe40008000000 */
[----:B------:R-:W1:Y:S01]  /*5930*/  F2I.FTZ.U32.TRUNC.NTZ R0, R0 ;  /* 0x0000000000007305 */ /* 0x000e62000021f000 */
[----:B------:R-:W-:Y:S01]  /*5940*/  UMOV UR42, UR15 ;  /* 0x0000000f002a7c82 */ /* 0x000fe20008000000 */
[----:B---3--:R-:W-:Y:S01]  /*5950*/  VIADD R2, R2, 0xffffffe ;  /* 0x0ffffffe02027836 */ /* 0x008fe20000000000 */
[----:B------:R-:W-:-:S02]  /*5960*/  UISETP.NE.AND UP2, UPT, UR17, 0x1, UPT ;  /* 0x000000011100788c */ /* 0x000fc4000bf45270 */
[----:B------:R-:W-:Y:S02]  /*5970*/  UISETP.NE.AND UP0, UPT, UR34, 0x1, UPT ;  /* 0x000000012200788c */ /* 0x000fe4000bf05270 */
[----:B------:R-:W-:Y:S01]  /*5980*/  UPLOP3.LUT UP4, UPT, UPT, UPT, UPT, 0x40, 0x4 ;  /* 0x000000000004789c */ /* 0x000fe20003f8e870 */
[----:B------:R-:W2:Y:S01]  /*5990*/  F2I.FTZ.U32.TRUNC.NTZ R2, R2 ;  /* 0x0000000200027305 */ /* 0x000ea2000021f000 */
[----:B------:R-:W3:Y:S01]  /*59a0*/  LDCU.64 UR18, c[0x0][0xc28] ;  /* 0x00018500ff1277ac */ /* 0x000ee20008000a00 */
[----:B------:R-:W-:Y:S01]  /*59b0*/  UPRMT UR46, URZ, 0x654, UR46 ;  /* 0x00000654ff2e7896 */ /* 0x000fe2000800002e */
[----:B-1----:R-:W-:Y:S01]  /*59c0*/  R2UR UR7, R0 ;  /* 0x00000000000772ca */ /* 0x002fe200000e0000 */
[----:B------:R-:W-:Y:S01]  /*59d0*/  USHF.R.U32.HI UR43, URZ, UR33, UR43 ;  /* 0x00000021ff2b7299 */ /* 0x000fe2000801162b */
[----:B------:R-:W-:Y:S01]  /*59e0*/  IABS R0, R3 ;  /* 0x0000000300007213 */ /* 0x000fe20000000000 */
[----:B------:R-:W-:Y:S02]  /*59f0*/  USHF.R.U32.HI UR42, URZ, UR54, UR42 ;  /* 0x00000036ff2a7299 */ /* 0x000fe4000801162a */
[----:B----4-:R-:W-:-:S02]  /*5a00*/  UISETP.NE.AND UP3, UPT, UR4, 0x1, UPT ;  /* 0x000000010400788c */ /* 0x010fc4000bf65270 */
[----:B------:R-:W-:Y:S01]  /*5a10*/  IMAD.MOV R0, RZ, RZ, -R0 ;  /* 0x000000ffff007224 */ /* 0x000fe200078e0a00 */
[----:B--2---:R-:W-:Y:S01]  /*5a20*/  R2UR UR9, R2 ;  /* 0x00000000020972ca */ /* 0x004fe200000e0000 */
[----:B------:R-:W-:Y:S01]  /*5a30*/  IMAD.MOV.U32 R2, RZ, RZ, 0x1000 ;  /* 0x00001000ff027424 */ /* 0x000fe200078e00ff */
[----:B------:R-:W-:Y:S02]  /*5a40*/  UISETP.NE.AND UP2, UPT, UR53, URZ, UPT ;  /* 0x000000ff3500728c */ /* 0x000fe4000bf45270 */
[----:B------:R-:W-:Y:S01]  /*5a50*/  R2UR UR47, R0 ;  /* 0x00000000002f72ca */ /* 0x000fe200000e0000 */
[----:B------:R-:W-:Y:S02]  /*5a60*/  UIADD3 UR5, UPT, UPT, URZ, -UR7, URZ ;  /* 0x80000007ff057290 */ /* 0x000fe4000fffe0ff */
[----:B------:R-:W-:Y:S02]  /*5a70*/  UISETP.NE.AND UP0, UPT, UR29, URZ, UPT ;  /* 0x000000ff1d00728c */ /* 0x000fe4000bf05270 */
[----:B------:R-:W-:-:S02]  /*5a80*/  UIMAD UR5, UR5, UR25, URZ ;  /* 0x00000019050572a4 */ /* 0x000fc4000f8e02ff */
[----:B------:R-:W-:Y:S02]  /*5a90*/  UISETP.NE.AND UP6, UPT, UR27, URZ, UPT ;  /* 0x000000ff1b00728c */ /* 0x000fe4000bfc5270 */
[----:B------:R-:W-:-:S04]  /*5aa0*/  UIADD3 UR6, UPT, UPT, URZ, -UR9, URZ ;  /* 0x80000009ff067290 */ /* 0x000fc8000fffe0ff */
[----:B------:R-:W-:-:S03]  /*5ab0*/  UIMAD UR10, UR6, UR26, URZ ;  /* 0x0000001a060a72a4 */ /* 0x000fc6000f8e02ff */
[----:B------:R-:W-:Y:S01]  /*5ac0*/  UMOV UR6, URZ ;  /* 0x000000ff00067c82 */ /* 0x000fe20008000000 */
[----:B------:R-:W-:Y:S02]  /*5ad0*/  UIMAD.WIDE.U32 UR8, UR9, UR10, UR8 ;  /* 0x0000000a090872a5 */ /* 0x000fe4000f8e0008 */
[----:B------:R-:W-:-:S07]  /*5ae0*/  UIMAD.WIDE.U32 UR40, UR7, UR5, UR6 ;  /* 0x00000005072872a5 */ /* 0x000fce000f8e0006 */
[----:B------:R-:W-:Y:S01]  /*5af0*/  UMOV UR40, UR41 ;  /* 0x0000002900287c82 */ /* 0x000fe20008000000 */
[----:B---3--:R-:W-:-:S05]  /*5b00*/  UMOV UR41, UR9 ;  /* 0x0000000900297c82 */ /* 0x008fca0008000000 */
.L_x_99:
[----:B------:R-:W-:Y:S04]  /*5b10*/  SHF.L.U32 R3, R8, 0x1f, RZ ;  /* 0x0000001f08037819 */ /* 0x000fe800000006ff */
[----:B-1----:R-:W1:Y:S02]  /*5b20*/  SYNCS.PHASECHK.TRANS64.TRYWAIT P0, [UR22+0x250], R3 ;  /* 0x00025003ff0075a7 */ /* 0x002e640008001116 */
[----:B-1----:R-:W-:Y:S05]  /*5b30*/  @!P0 BRA `(.L_x_91) ;  /* 0x0000005000948947 */ /* 0x002fea0003800000 */
.L_x_213:
[----:B------:R-:W2:Y:S01]  /*5b40*/  LDS.128 R4, [UR22+0x290] ;  /* 0x00029016ff047984 */ /* 0x000ea20008000c00 */
[----:B------:R-:W-:Y:S01]  /*5b50*/  UISETP.GE.AND UP0, UPT, UR39, 0x1, UPT ;  /* 0x000000012700788c */ /* 0x000fe2000bf06270 */
[----:B------:R-:W-:Y:S01]  /*5b60*/  @!PT LDS RZ, [RZ] ;  /* 0x00000000fffff984 */ /* 0x000fe20000000800 */
[----:B------:R-:W-:Y:S01]  /*5b70*/  @!PT LDS RZ, [RZ] ;  /* 0x00000000fffff984 */ /* 0x000fe20000000800 */
[----:B------:R-:W-:Y:S01]  /*5b80*/  @!PT LDS RZ, [RZ] ;  /* 0x00000000fffff984 */ /* 0x000fe20000000800 */
[----:B------:R-:W-:Y:S01]  /*5b90*/  @!PT LDS RZ, [RZ] ;  /* 0x00000000fffff984 */ /* 0x000fe20000000800 */
[----:B------:R3:W-:Y:S06]  /*5ba0*/  MEMBAR.ALL.CTA ;  /* 0x0000000000007992 */ /* 0x0007ec0000008000 */
[----:B---3--:R-:W3:Y:S02]  /*5bb0*/  FENCE.VIEW.ASYNC.S ;  /* 0x00000000000073c6 */ /* 0x008ee40000000000 */
[----:B---3--:R-:W-:Y:S01]  /*5bc0*/  SYNCS.ARRIVE.TRANS64.RED.A1T0 RZ, [UR46], RZ ;  /* 0x000000ffffff79a7 */ /* 0x008fe2000810042e */
[----:B--2---:R-:W-:Y:S11]  /*5bd0*/  LOP3.LUT P0, RZ, R6, 0x1, RZ, 0xc0, !PT ;  /* 0x0000000106ff7812 */ /* 0x004ff6000780c0ff */
[----:B------:R-:W-:Y:S02]  /*5be0*/  @!UPT UIADD3 URZ, UPT, UPT, URZ, URZ, URZ ;  /* 0x000000fffffff290 */ /* 0x000fe4000fffe0ff */
[----:B------:R-:W-:Y:S01]  /*5bf0*/  VOTEU.ANY UP2, P0 ;  /* 0x0000000000ff7886 */ /* 0x000fe20000040100 */
[----:B------:R-:W-:Y:S11]  /*5c00*/  PLOP3.LUT P0, PT, PT, PT, UP2, 0x80, 0x8 ;  /* 0x000000000008781c */ /* 0x000ff60003f0f028 */
[----:B------:R-:W-:Y:S02]  /*5c10*/  @!UPT UIADD3 URZ, UPT, UPT, URZ, URZ, URZ ;  /* 0x000000fffffff290 */ /* 0x000fe4000fffe0ff */
[----:B-1----:R-:W-:Y:S02]  /*5c20*/  @P0 MOV R3, R4 ;  /* 0x0000000400030202 */ /* 0x002fe40000000f00 */
[----:B------:R-:W-:Y:S02]  /*5c30*/  @P0 LOP3.LUT R0, R5, 0xffff, RZ, 0xc0, !PT ;  /* 0x0000ffff05000812 */ /* 0x000fe400078ec0ff */
[----:B------:R-:W-:Y:S02]  /*5c40*/  @P0 R2UR UR5, R3 ;  /* 0x00000000030502ca */ /* 0x000fe400000e0000 */
[----:B------:R-:W-:Y:S11]  /*5c50*/  @P0 R2UR UR4, R0 ;  /* 0x00000000000402ca */ /* 0x000ff600000e0000 */
[----:B------:R-:W-:Y:S02]  /*5c60*/  @UP2 UMOV UR16, UR5 ;  /* 0x0000000500102c82 */ /* 0x000fe40008000000 */
[----:B------:R-:W-:Y:S01]  /*5c70*/  @UP2 UMOV UR15, UR4 ;  /* 0x00000004000f2c82 */ /* 0x000fe20008000000 */
[----:B------:R-:W-:Y:S05]  /*5c80*/  BRA.U !UP0, `(.L_x_92) ;  /* 0x0000000108c07547 */ /* 0x000fea000b800000 */
[----:B------:R-:W-:Y:S02]  /*5c90*/  UIMAD.WIDE.U32 UR8, UR15, UR35, URZ ;  /* 0x000000230f0872a5 */ /* 0x000fe4000f8e00ff */
[----:B------:R-:W-:Y:S02]  /*5ca0*/  UP2UR UR14, UPR, URZ, 0x4 ;  /* 0x00000004ff0e7883 */ /* 0x000fe40008000000 */
[----:B------:R-:W-:Y:S02]  /*5cb0*/  UISETP.NE.AND UP2, UPT, UR34, 0x1, UPT ;  /* 0x000000012200788c */ /* 0x000fe4000bf45270 */
[----:B------:R-:W-:Y:S02]  /*5cc0*/  UIMAD.WIDE.U32 UR10, UR16, UR32, URZ ;  /* 0x00000020100a72a5 */ /* 0x000fe4000f8e00ff */
[----:B------:R-:W-:Y:S02]  /*5cd0*/  USEL UR4, UR37, UR42, !UP2 ;  /* 0x0000002a25047287 */ /* 0x000fe4000d000000 */
[----:B------:R-:W-:Y:S02]  /*5ce0*/  UISETP.NE.AND UP0, UPT, UR17, 0x1, UPT ;  /* 0x000000011100788c */ /* 0x000fe4000bf05270 */
[----:B------:R-:W-:Y:S02]  /*5cf0*/  UP2UR UR24, UPR, URZ, 0x2 ;  /* 0x00000002ff187883 */ /* 0x000fe40008000000 */
[----:B------:R-:W-:Y:S02]  /*5d00*/  UISETP.NE.AND UP1, UPT, UR39, 0x1, UPT ;  /* 0x000000012700788c */ /* 0x000fe4000bf25270 */
[----:B------:R-:W-:Y:S02]  /*5d10*/  UIMAD.WIDE.U32 UR12, UR4, UR18, URZ ;  /* 0x00000012040c72a5 */ /* 0x000fe4000f8e00ff */
[----:B------:R-:W-:Y:S01]  /*5d20*/  USEL UR7, UR38, UR43, !UP0 ;  /* 0x0000002b26077287 */ /* 0x000fe2000c000000 */
[----:B------:R-:W-:Y:S02]  /*5d30*/  UMOV UR5, UR9 ;  /* 0x0000000900057c82 */ /* 0x000fe40008000000 */
[----:B------:R-:W-:Y:S02]  /*5d40*/  USHF.R.U32.HI UR6, URZ, UR54, UR5 ;  /* 0x00000036ff067299 */ /* 0x000fe40008011605 */
[----:B------:R-:W-:Y:S02]  /*5d50*/  UIMAD.WIDE.U32 UR20, UR7, UR18, URZ ;  /* 0x00000012071472a5 */ /* 0x000fe4000f8e00ff */
[----:B------:R-:W-:Y:S02]  /*5d60*/  USEL UR6, UR15, UR6, !UP2 ;  /* 0x000000060f067287 */ /* 0x000fe4000d000000 */
[----:B------:R-:W-:Y:S01]  /*5d70*/  UISETP.NE.AND UP2, UPT, UR14, URZ, UPT ;  /* 0x000000ff0e00728c */ /* 0x000fe2000bf45270 */
[----:B------:R-:W-:Y:S01]  /*5d80*/  UMOV UR5, UR11 ;  /* 0x0000000b00057c82 */ /* 0x000fe20008000000 */
[----:B------:R-:W-:Y:S02]  /*5d90*/  UIMAD.WIDE.U32 UR10, UR6, UR18, URZ ;  /* 0x00000012060a72a5 */ /* 0x000fe4000f8e00ff */
[----:B------:R-:W-:Y:S03]  /*5da0*/  USHF.R.U32.HI UR8, URZ, UR33, UR5 ;  /* 0x00000021ff087299 */ /* 0x000fe60008011605 */
[----:B------:R-:W-:Y:S02]  /*5db0*/  UMOV UR5, UR13 ;  /* 0x0000000d00057c82 */ /* 0x000fe40008000000 */
[----:B------:R-:W-:Y:S03]  /*5dc0*/  @UP1 USHF.R.U32.HI UR4, URZ, UR19, UR5 ;  /* 0x00000013ff041299 */ /* 0x000fe60008011605 */
[----:B------:R-:W-:Y:S01]  /*5dd0*/  UMOV UR5, UR21 ;  /* 0x0000001500057c82 */ /* 0x000fe20008000000 */
[----:B------:R-:W-:Y:S02]  /*5de0*/  UIMAD UR4, UR39, UR4, URZ ;  /* 0x00000004270472a4 */ /* 0x000fe4000f8e02ff */
[----:B------:R-:W-:Y:S02]  /*5df0*/  @UP1 USHF.R.U32.HI UR7, URZ, UR19, UR5 ;  /* 0x00000013ff071299 */ /* 0x000fe40008011605 */
[----:B------:R-:W-:Y:S02]  /*5e00*/  USEL UR5, UR16, UR8, !UP0 ;  /* 0x0000000810057287 */ /* 0x000fe4000c000000 */
[----:B------:R-:W-:Y:S02]  /*5e10*/  UIMAD UR8, UR39, UR7, URZ ;  /* 0x00000007270872a4 */ /* 0x000fe4000f8e02ff */
[----:B------:R-:W-:Y:S03]  /*5e20*/  UISETP.GE.AND UP0, UPT, UR6, UR4, UPT ;  /* 0x000000040600728c */ /* 0x000fe6000bf06270 */
[----:B------:R-:W-:Y:S01]  /*5e30*/  UMOV UR4, UR11 ;  /* 0x0000000b00047c82 */ /* 0x000fe20008000000 */
[----:B------:R-:W-:Y:S02]  /*5e40*/  UISETP.GE.OR UP0, UPT, UR5, UR8, UP0 ;  /* 0x000000080500728c */ /* 0x000fe40008706670 */
[----:B------:R-:W-:Y:S02]  /*5e50*/  USHF.R.U32.HI UR4, URZ, UR19, UR4 ;  /* 0x00000013ff047299 */ /* 0x000fe40008011604 */
[----:B------:R-:W-:Y:S02]  /*5e60*/  UIMAD.WIDE.U32 UR8, UR5, UR18, URZ ;  /* 0x00000012050872a5 */ /* 0x000fe4000f8e00ff */
[----:B------:R-:W-:Y:S04]  /*5e70*/  USEL UR10, UR6, UR4, !UP1 ;  /* 0x00000004060a7287 */ /* 0x000fe8000c800000 */
[----:B------:R-:W-:Y:S01]  /*5e80*/  UIADD3 UR11, UPT, UPT, -UR10, URZ, URZ ;  /* 0x000000ff0a0b7290 */ /* 0x000fe2000fffe1ff */
[----:B------:R-:W-:Y:S02]  /*5e90*/  @!UP0 UMOV UR4, UR9 ;  /* 0x0000000900048c82 */ /* 0x000fe40008000000 */
[----:B------:R-:W-:Y:S02]  /*5ea0*/  @!UP0 USHF.R.U32.HI UR4, URZ, UR19, UR4 ;  /* 0x00000013ff048299 */ /* 0x000fe40008011604 */
[----:B------:R-:W-:Y:S02]  /*5eb0*/  UIMAD UR8, UR39, UR11, UR6 ;  /* 0x0000000b270872a4 */ /* 0x000fe4000f8e0206 */
[----:B------:R-:W-:Y:S02]  /*5ec0*/  @!UP0 USEL UR4, UR5, UR4, !UP1 ;  /* 0x0000000405048287 */ /* 0x000fe4000c800000 */
[----:B------:R-:W-:Y:S02]  /*5ed0*/  UISETP.NE.AND UP1, UPT, UR24, URZ, UPT ;  /* 0x000000ff1800728c */ /* 0x000fe4000bf25270 */
[----:B------:R-:W-:Y:S02]  /*5ee0*/  @!UP0 UIMAD UR8, UR7, UR8, UR4 ;  /* 0x00000008070882a4 */ /* 0x000fe4000f8e0204 */
[----:B------:R-:W-:Y:S02]  /*5ef0*/  @!UP0 UIADD3 UR9, UPT, UPT, UR10, -UR4, URZ ;  /* 0x800000040a098290 */ /* 0x000fe4000fffe0ff */
[----:B------:R-:W-:Y:S02]  /*5f00*/  UIADD3 UR4, UPT, UPT, -UR5, URZ, URZ ;  /* 0x000000ff05047290 */ /* 0x000fe4000fffe1ff */
[----:B------:R-:W-:Y:S02]  /*5f10*/  UIADD3 UR7, UPT, UPT, -UR6, URZ, URZ ;  /* 0x000000ff06077290 */ /* 0x000fe4000fffe1ff */
[----:B------:R-:W-:Y:S02]  /*5f20*/  @!UP0 UIMAD UR6, UR9, UR39, UR5 ;  /* 0x00000027090682a4 */ /* 0x000fe4000f8e0205 */
[----:B------:R-:W-:Y:S02]  /*5f30*/  UIMAD UR16, UR17, UR4, UR16 ;  /* 0x00000004111072a4 */ /* 0x000fe4000f8e0210 */
[----:B------:R-:W-:Y:S01]  /*5f40*/  UIMAD UR15, UR34, UR7, UR15 ;  /* 0x00000007220f72a4 */ /* 0x000fe2000f8e020f */
[----:B------:R-:W-:Y:S02]  /*5f50*/  @!UP0 UMOV UR5, UR8 ;  /* 0x0000000800058c82 */ /* 0x000fe40008000000 */
[----:B------:R-:W-:Y:S02]  /*5f60*/  UIMAD UR16, UR5, UR17, UR16 ;  /* 0x00000011051072a4 */ /* 0x000fe4000f8e0210 */
[----:B------:R-:W-:Y:S11]  /*5f70*/  UIMAD UR15, UR6, UR34, UR15 ;  /* 0x00000022060f72a4 */ /* 0x000ff6000f8e020f */
[----:B------:R-:W-:Y:S01]  /*5f80*/  @!UPT UIADD3 URZ, UPT, UPT, URZ, URZ, URZ ;  /* 0x000000fffffff290 */ /* 0x000fe2000fffe0ff */
.L_x_92:
[----:B------:R-:W1:Y:S01]  /*5f90*/  @!UP3 LDCU.128 UR8, c[0x0][0xc10] ;  /* 0x00018200ff08b7ac */ /* 0x000e620008000c00 */
[----:B------:R-:W-:Y:S04]  /*5fa0*/  MOV R0, UR23 ;  /* 0x0000001700007c02 */ /* 0x000fe80008000f00 */
[----:B------:R-:W-:Y:S01]  /*5fb0*/  IABS R0, R0 ;  /* 0x0000000000007213 */ /* 0x000fe20000000000 */
[----:B------:R-:W2:Y:S01]  /*5fc0*/  @!UP3 LDCU UR5, c[0x0][0xc0c] ;  /* 0x00018180ff05b7ac */ /* 0x000ea20008000800 */
[----:B-1----:R-:W-:Y:S07]  /*5fd0*/  UIMAD.WIDE.U32 UR6, UR16, UR8, URZ ;  /* 0x00000008100672a5 */ /* 0x002fee000f8e00ff */
[----:B------:R-:W-:Y:S01]  /*5fe0*/  @!UP3 UMOV UR4, UR7 ;  /* 0x000000070004bc82 */ /* 0x000fe20008000000 */
[----:B--2---:R-:W-:Y:S02]  /*5ff0*/  @!UP3 UISETP.NE.AND UP0, UPT, UR5, 0x1, UPT ;  /* 0x000000010500b88c */ /* 0x004fe4000bf05270 */
[----:B------:R-:W-:Y:S02]  /*6000*/  @!UP3 USHF.R.U32.HI UR4, URZ, UR9, UR4 ;  /* 0x00000009ff04b299 */ /* 0x000fe40008011604 */
[----:B------:R-:W-:Y:S02]  /*6010*/  UIMAD.WIDE.U32 UR6, UR15, UR11, URZ ;  /* 0x0000000b0f0672a5 */ /* 0x000fe4000f8e00ff */
[----:B------:R-:W-:Y:S02]  /*6020*/  @!UP3 USEL UR8, UR16, UR4, !UP0 ;  /* 0x000000041008b287 */ /* 0x000fe4000c000000 */
[----:B------:R-:W-:Y:S03]  /*6030*/  @!UP3 UISETP.NE.AND UP0, UPT, UR10, 0x1, UPT ;  /* 0x000000010a00b88c */ /* 0x000fe6000bf05270 */
[----:B------:R-:W-:Y:S02]  /*6040*/  @!UP3 UMOV UR6, UR7 ;  /* 0x000000070006bc82 */ /* 0x000fe40008000000 */
[----:B------:R-:W1:Y:S02]  /*6050*/  @!UP3 LDCU UR4, c[0x0][0xc20] ;  /* 0x00018400ff04b7ac */ /* 0x000e640008000800 */
[----:B-1----:R-:W-:Y:S04]  /*6060*/  @!UP3 USHF.R.U32.HI UR6, URZ, UR4, UR6 ;  /* 0x00000004ff06b299 */ /* 0x002fe80008011606 */
[----:B------:R-:W-:Y:S04]  /*6070*/  @!UP3 USEL UR6, UR15, UR6, !UP0 ;  /* 0x000000060f06b287 */ /* 0x000fe8000c000000 */
[----:B------:R-:W-:Y:S02]  /*6080*/  @!UP3 UIADD3 UR4, UPT, UPT, -UR8, UR6, URZ ;  /* 0x000000060804b290 */ /* 0x000fe4000fffe1ff */
[----:B------:R-:W-:Y:S02]  /*6090*/  @!UP3 UIADD3 UR6, UPT, UPT, UR8, -UR6, URZ ;  /* 0x800000060806b290 */ /* 0x000fe4000fffe0ff */
[----:B------:R-:W-:Y:S02]  /*60a0*/  @!UP3 UIMAD UR16, UR4, UR5, UR16 ;  /* 0x000000050410b2a4 */ /* 0x000fe4000f8e0210 */
[----:B------:R-:W-:Y:S01]  /*60b0*/  @!UP3 UIMAD UR15, UR6, UR10, UR15 ;  /* 0x0000000a060fb2a4 */ /* 0x000fe2000f8e020f */
[----:B------:R-:W-:Y:S11]  /*60c0*/  BRA.U UP4, `(.L_x_93) ;  /* 0x0000000104107547 */ /* 0x000ff6000b800000 */
[----:B------:R-:W-:Y:S04]  /*60d0*/  MOV R3, UR52 ;  /* 0x0000003400037c02 */ /* 0x000fe80008000f00 */
[----:B------:R-:W-:Y:S04]  /*60e0*/  SHF.L.U32 R12, R3, 0x1f, RZ ;  /* 0x0000001f030c7819 */ /* 0x000fe800000006ff */
[----:B------:R-:W1:Y:S02]  /*60f0*/  SYNCS.PHASECHK.TRANS64.TRYWAIT P1, [UR22+0x248], R12 ;  /* 0x0002480cff0075a7 */ /* 0x000e640008021116 */
[----:B-1----:R-:W-:Y:S05]  /*6100*/  @!P1 BRA `(.L_x_94) ;  /* 0x0000004c00389947 */ /* 0x002fea0003800000 */
.L_x_93:
[----:B------:R-:W-:Y:S01]  /*6110*/  UISETP.NE.AND UP4, UPT, UR53, URZ, UPT ;  /* 0x000000ff3500728c */ /* 0x000fe2000bf85270 */
[----:B------:R-:W-:Y:S01]  /*6120*/  R2UR UR4, R0 ;  /* 0x00000000000472ca */ /* 0x000fe200000e0000 */
[----:B------:R-:W-:Y:S11]  /*6130*/  USHF.L.U32 UR11, UR28, 0x6, URZ ;  /* 0x000000061c0b7899 */ /* 0x000ff600080006ff */
[----:B------:R-:W-:Y:S01]  /*6140*/  @!UPT UIADD3 URZ, UPT, UPT, URZ, URZ, URZ ;  /* 0x000000fffffff290 */ /* 0x000fe2000fffe0ff */
[----:B------:R-:W-:Y:S07]  /*6150*/  UIMAD.WIDE.U32 UR6, UR41, UR4, URZ ;  /* 0x00000004290672a5 */ /* 0x000fee000f8e00ff */
[----:B------:R-:W-:Y:S02]  /*6160*/  UMOV UR12, UR7 ;  /* 0x00000007000c7c82 */ /* 0x000fe40008000000 */
[----:B------:R-:W-:Y:S04]  /*6170*/  UIMAD UR4, UR12, UR47, UR4 ;  /* 0x0000002f0c0472a4 */ /* 0x000fe8000f8e0204 */
[----:B------:R-:W-:Y:S11]  /*6180*/  UISETP.GT.U32.AND UP0, UPT, UR26, UR4, UPT ;  /* 0x000000041a00728c */ /* 0x000ff6000bf04070 */
[----:B------:R-:W-:Y:S02]  /*6190*/  @!UP0 UIADD3 UR4, UPT, UPT, UR4, -UR26, URZ ;  /* 0x8000001a04048290 */ /* 0x000fe4000fffe0ff */
[----:B------:R-:W-:Y:S02]  /*61a0*/  @!UP0 UIADD3 UR12, UPT, UPT, UR12, 0x1, URZ ;  /* 0x000000010c0c8890 */ /* 0x000fe4000fffe0ff */
[----:B------:R-:W-:Y:S02]  /*61b0*/  UISETP.GE.U32.AND UP0, UPT, UR4, UR26, UPT ;  /* 0x0000001a0400728c */ /* 0x000fe4000bf06070 */
[----:B------:R-:W-:Y:S09]  /*61c0*/  ULOP3.LUT UR4, UR23, UR27, URZ, 0x3c, !UPT ;  /* 0x0000001b17047292 */ /* 0x000ff2000f8e3cff */
[----:B------:R-:W-:Y:S02]  /*61d0*/  @UP0 UIADD3 UR12, UPT, UPT, UR12, 0x1, URZ ;  /* 0x000000010c0c0890 */ /* 0x000fe4000fffe0ff */
[----:B------:R-:W-:Y:S11]  /*61e0*/  UISETP.GE.AND UP0, UPT, UR4, URZ, UPT ;  /* 0x000000ff0400728c */ /* 0x000ff6000bf06270 */
[----:B------:R-:W-:Y:S02]  /*61f0*/  @!UP0 UIADD3 UR12, UPT, UPT, -UR12, URZ, URZ ;  /* 0x000000ff0c0c8290 */ /* 0x000fe4000fffe1ff */
[----:B------:R-:W-:Y:S06]  /*6200*/  @!UP6 ULOP3.LUT UR12, URZ, UR27, URZ, 0x33, !UPT ;  /* 0x0000001bff0ce292 */ /* 0x000fec000f8e33ff */
[----:B------:R-:W-:Y:S05]  /*6210*/  IMAD.U32 R0, RZ, RZ, UR12 ;  /* 0x0000000cff007e24 */ /* 0x000fea000f8e00ff */
[----:B------:R-:W-:Y:S04]  /*6220*/  IABS R0, R0 ;  /* 0x0000000000007213 */ /* 0x000fe80000000000 */
[----:B------:R-:W-:Y:S01]  /*6230*/  R2UR UR4, R0 ;  /* 0x00000000000472ca */ /* 0x000fe200000e0000 */
[----:B------:R-:W-:Y:S05]  /*6240*/  IMAD.U32 R0, RZ, RZ, UR29 ;  /* 0x0000001dff007e24 */ /* 0x000fea000f8e00ff */
[----:B------:R-:W-:Y:S04]  /*6250*/  IABS R9, R0 ;  /* 0x0000000000097213 */ /* 0x000fe80000000000 */
[----:B------:R-:W2:Y:S03]  /*6260*/  I2F.RP R16, R9 ;  /* 0x0000000900107306 */ /* 0x000ea60000209400 */
[----:B------:R-:W-:Y:S07]  /*6270*/  UIMAD.WIDE.U32 UR6, UR40, UR4, URZ ;  /* 0x00000004280672a5 */ /* 0x000fee000f8e00ff */
[----:B------:R-:W-:Y:S02]  /*6280*/  UMOV UR13, UR7 ;  /* 0x00000007000d7c82 */ /* 0x000fe40008000000 */
[----:B------:R-:W-:Y:S01]  /*6290*/  UIADD3 UR5, UPT, UPT, -UR13, URZ, URZ ;  /* 0x000000ff0d057290 */ /* 0x000fe2000fffe1ff */
[----:B--2---:R-:W2:Y:S03]  /*62a0*/  MUFU.RCP R0, R16 ;  /* 0x0000001000007308 */ /* 0x004ea60000001000 */
[----:B------:R-:W-:Y:S04]  /*62b0*/  UIMAD UR4, UR25, UR5, UR4 ;  /* 0x00000005190472a4 */ /* 0x000fe8000f8e0204 */
[----:B------:R-:W-:Y:S11]  /*62c0*/  UISETP.GT.U32.AND UP0, UPT, UR25, UR4, UPT ;  /* 0x000000041900728c */ /* 0x000ff6000bf04070 */
[----:B------:R-:W-:Y:S01]  /*62d0*/  @!UP0 UIADD3 UR4, UPT, UPT, UR4, -UR25, URZ ;  /* 0x8000001904048290 */ /* 0x000fe2000fffe0ff */
[----:B--2---:R-:W-:Y:S01]  /*62e0*/  VIADD R11, R0, 0xffffffe ;  /* 0x0ffffffe000b7836 */ /* 0x004fe20000000000 */
[----:B------:R-:W-:Y:S02]  /*62f0*/  @!UP0 UIADD3 UR13, UPT, UPT, UR13, 0x1, URZ ;  /* 0x000000010d0d8890 */ /* 0x000fe4000fffe0ff */
[----:B------:R-:W-:Y:S01]  /*6300*/  UISETP.GE.U32.AND UP0, UPT, UR4, UR25, UPT ;  /* 0x000000190400728c */ /* 0x000fe2000bf06070 */
[----:B------:R-:W1:Y:S01]  /*6310*/  F2I.FTZ.U32.TRUNC.NTZ R13, R11 ;  /* 0x0000000b000d7305 */ /* 0x000e62000021f000 */
[----:B------:R-:W-:Y:S09]  /*6320*/  ULOP3.LUT UR4, UR12, UR53, URZ, 0x3c, !UPT ;  /* 0x000000350c047292 */ /* 0x000ff2000f8e3cff */
[----:B------:R-:W-:Y:S02]  /*6330*/  @UP0 UIADD3 UR13, UPT, UPT, UR13, 0x1, URZ ;  /* 0x000000010d0d0890 */ /* 0x000fe4000fffe0ff */
[----:B------:R-:W-:Y:S01]  /*6340*/  UISETP.GE.AND UP0, UPT, UR4, URZ, UPT ;  /* 0x000000ff0400728c */ /* 0x000fe2000bf06270 */
[----:B-1----:R-:W-:Y:S05]  /*6350*/  IADD3 R12, PT, PT, RZ, -R13, RZ ;  /* 0x8000000dff0c7210 */ /* 0x002fea0007ffe0ff */
[----:B------:R-:W-:Y:S02]  /*6360*/  IMAD R3, R12, R9, RZ ;  /* 0x000000090c037224 */ /* 0x000fe400078e02ff */
[----:B------:R-:W-:Y:S03]  /*6370*/  IMAD.MOV.U32 R12, RZ, RZ, RZ ;  /* 0x000000ffff0c7224 */ /* 0x000fe600078e00ff */
[----:B------:R-:W-:Y:S02]  /*6380*/  @!UP0 UIADD3 UR13, UPT, UPT, -UR13, URZ, URZ ;  /* 0x000000ff0d0d8290 */ /* 0x000fe4000fffe1ff */
[----:B------:R-:W-:Y:S01]  /*6390*/  @!UP4 ULOP3.LUT UR13, URZ, UR53, URZ, 0x33, !UPT ;  /* 0x00000035ff0dc292 */ /* 0x000fe2000f8e33ff */
[----:B------:R-:W-:Y:S01]  /*63a0*/  IMAD.HI.U32 R13, R13, R3, R12 ;  /* 0x000000030d0d7227 */ /* 0x000fe200078e000c */
[----:B------:R-:W-:Y:S02]  /*63b0*/  UISETP.NE.AND UP4, UPT, UR29, URZ, UPT ;  /* 0x000000ff1d00728c */ /* 0x000fe4000bf85270 */
[----:B------:R-:W-:Y:S02]  /*63c0*/  ULOP3.LUT UR4, UR13, UR29, URZ, 0x3c, !UPT ;  /* 0x0000001d0d047292 */ /* 0x000fe4000f8e3cff */
[----:B------:R-:W-:Y:S02]  /*63d0*/  IMAD.U32 R0, RZ, RZ, UR13 ;  /* 0x0000000dff007e24 */ /* 0x000fe4000f8e00ff */
[----:B------:R-:W-:Y:S02]  /*63e0*/  UISETP.GE.AND UP0, UPT, UR4, URZ, UPT ;  /* 0x000000ff0400728c */ /* 0x000fe4000bf06270 */
[----:B------:R-:W-:Y:S01]  /*63f0*/  UIADD3 UR4, UPT, UPT, -UR12, URZ, URZ ;  /* 0x000000ff0c047290 */ /* 0x000fe2000fffe1ff */
[----:B------:R-:W-:Y:S03]  /*6400*/  IABS R0, R0 ;  /* 0x0000000000007213 */ /* 0x000fe60000000000 */
[----:B------:R-:W-:Y:S02]  /*6410*/  UIMAD UR4, UR27, UR4, UR23 ;  /* 0x000000041b0472a4 */ /* 0x000fe4000f8e0217 */
[----:B------:R-:W-:Y:S02]  /*6420*/  IMAD.HI.U32 R13, R13, R0, RZ ;  /* 0x000000000d0d7227 */ /* 0x000fe400078e00ff */
[----:B------:R-:W-:Y:S02]  /*6430*/  USHF.L.U32 UR7, UR4, 0x7, URZ ;  /* 0x0000000704077899 */ /* 0x000fe400080006ff */
[----:B------:R-:W-:Y:S01]  /*6440*/  UIADD3 UR4, UPT, UPT, -UR13, URZ, URZ ;  /* 0x000000ff0d047290 */ /* 0x000fe2000fffe1ff */
[----:B------:R-:W-:Y:S03]  /*6450*/  IADD3 R3, PT, PT, -R13, RZ, RZ ;  /* 0x000000ff0d037210 */ /* 0x000fe60007ffe1ff */
[----:B------:R-:W-:Y:S02]  /*6460*/  UIMAD UR12, UR53, UR4, UR12 ;  /* 0x00000004350c72a4 */ /* 0x000fe4000f8e020c */
[C---:B------:R-:W-:Y:S05]  /*6470*/  IMAD R0, R9.reuse, R3, R0 ;  /* 0x0000000309007224 */ /* 0x040fea00078e0200 */
[----:B------:R-:W-:Y:S11]  /*6480*/  ISETP.GT.U32.AND P1, PT, R9, R0, PT ;  /* 0x000000000900720c */ /* 0x000ff60003f24070 */
[----:B------:R-:W-:Y:S02]  /*6490*/  @!UPT UIADD3 URZ, UPT, UPT, URZ, URZ, URZ ;  /* 0x000000fffffff290 */ /* 0x000fe4000fffe0ff */
[----:B------:R-:W-:Y:S02]  /*64a0*/  @!P1 IMAD.IADD R0, R0, 0x1, -R9 ;  /* 0x0000000100009824 */ /* 0x000fe400078e0a09 */
[----:B------:R-:W-:Y:S01]  /*64b0*/  @!P1 VIADD R13, R13, 0x1 ;  /* 0x000000010d0d9836 */ /* 0x000fe20000000000 */
[----:B------:R-:W-:Y:S02]  /*64c0*/  ISETP.NE.U32.AND P1, PT, RZ, UR30, PT ;  /* 0x0000001eff007c0c */ /* 0x000fe4000bf25070 */
[----:B------:R-:W-:Y:S02]  /*64d0*/  ISETP.GE.U32.AND P2, PT, R0, R9, PT ;  /* 0x000000090000720c */ /* 0x000fe40003f46070 */
[----:B------:R-:W-:Y:S02]  /*64e0*/  ISETP.NE.AND.EX P1, PT, RZ, UR31, PT, P1 ;  /* 0x0000001fff007c0c */ /* 0x000fe4000bf25310 */
[----:B------:R-:W-:Y:S09]  /*64f0*/  SHF.L.U32 R9, R10, 0x1f, RZ ;  /* 0x0000001f0a097819 */ /* 0x000ff200000006ff */
[----:B------:R-:W-:Y:S04]  /*6500*/  @P2 IADD3 R13, PT, PT, R13, 0x1, RZ ;  /* 0x000000010d0d2810 */ /* 0x000fe80007ffe0ff */
[----:B------:R-:W-:Y:S11]  /*6510*/  R2UR UR14, R13 ;  /* 0x000000000d0e72ca */ /* 0x000ff600000e0000 */
[----:B------:R-:W-:Y:S02]  /*6520*/  @!UPT UIADD3 URZ, UPT, UPT, URZ, URZ, URZ ;  /* 0x000000fffffff290 */ /* 0x000fe4000fffe0ff */
[----:B------:R-:W-:Y:S02]  /*6530*/  @!UP0 UIADD3 UR14, UPT, UPT, -UR14, URZ, URZ ;  /* 0x000000ff0e0e8290 */ /* 0x000fe4000fffe1ff */
[----:B------:R-:W-:Y:S04]  /*6540*/  @!UP4 ULOP3.LUT UR14, URZ, UR29, URZ, 0x33, !UPT ;  /* 0x0000001dff0ec292 */ /* 0x000fe8000f8e33ff */
[----:B------:R-:W-:Y:S04]  /*6550*/  UIADD3 UR5, UPT, UPT, -UR14, URZ, URZ ;  /* 0x000000ff0e057290 */ /* 0x000fe8000fffe1ff */
[----:B------:R-:W-:Y:S01]  /*6560*/  UIMAD UR13, UR29, UR5, UR13 ;  /* 0x000000051d0d72a4 */ /* 0x000fe2000f8e020d */
[----:B------:R-:W-:Y:S11]  /*6570*/  BRA.U !UP5, `(.L_x_95) ;  /* 0x000000010d387547 */ /* 0x000ff6000b800000 */
[----:B------:R-:W-:Y:S01]  /*6580*/  UISETP.NE.AND UP1, UPT, UR50, URZ, UPT ;  /* 0x000000ff3200728c */ /* 0x000fe2000bf25270 */
[----:B------:R-:W-:Y:S01]  /*6590*/  HFMA2 R0, -RZ, RZ, 0, 5.9604644775390625e-08 ;  /* 0x00000001ff007431 */ /* 0x000fe200000001ff */
[----:B------:R-:W1:Y:S01]  /*65a0*/  LDCU.64 UR8, c[0x0][0x358] ;  /* 0x00006b00ff0877ac */ /* 0x000e620008000a00 */
[----:B------:R-:W-:Y:S03]  /*65b0*/  IMAD.MOV.U32 R94, RZ, RZ, 0x1 ;  /* 0x00000001ff5e7424 */ /* 0x000fe600078e00ff */
[----:B------:R-:W-:Y:S05]  /*65c0*/  PLOP3.LUT P2, PT, PT, PT, UP1, 0x80, 0x8 ;  /* 0x000000000008781c */ /* 0x000fea0003f4f018 */
[----:B------:R-:W2:Y:S01]  /*65d0*/  @UP1 LDCU.64 UR4, c[0x0][0x988] ;  /* 0x00013100ff0417ac */ /* 0x000ea20008000a00 */
[----:B------:R-:W-:Y:S07]  /*65e0*/  @UP1 UIMAD UR6, UR51, UR30, URZ ;  /* 0x0000001e330612a4 */ /* 0x000fee000f8e02ff */
[----:B------:R-:W-:Y:S01]  /*65f0*/  @!P2 PRMT R94, R0, 0x7610, R94 ;  /* 0x00007610005ea816 */ /* 0x000fe2000000005e */
[----:B--2---:R-:W-:Y:S06]  /*6600*/  @UP1 UIMAD.WIDE UR4, UR6, 0x4, UR4 ;  /* 0x00000004060418a5 */ /* 0x004fec000f8e0204 */
[----:B------:R-:W-:Y:S01]  /*6610*/  IMAD.U32 R12, RZ, RZ, UR4 ;  /* 0x00000004ff0c7e24 */ /* 0x000fe2000f8e00ff */
[----:B------:R-:W-:Y:S04]  /*6620*/  MOV R13, UR5 ;  /* 0x00000005000d7c02 */ /* 0x000fe80008000f00 */
[----:B------:R-:W2:Y:S01]  /*6630*/  @!UP1 LDCU UR4, c[0x0][0x980] ;  /* 0x00013000ff0497ac */ /* 0x000ea20008000800 */
[----:B-1---5:R1:W5:Y:S02]  /*6640*/  @P2 LDG.E R41, desc[UR8][R12.64] ;  /* 0x000000080c292981 */ /* 0x022364000c1e1900 */
[----:B-12---:R-:W-:Y:S07]  /*6650*/  @!P2 IMAD.U32 R41, RZ, RZ, UR4 ;  /* 0x00000004ff29ae24 */ /* 0x006fee000f8e00ff */
.L_x_95:
[----:B-----5:R-:W-:Y:S01]  /*6660*/  @!P1 FSETP.EQ.AND P3, PT, R41, RZ, PT ;  /* 0x000000ff2900920b */ /* 0x020fe20003f62000 */
[----:B------:R-:W-:Y:S01]  /*6670*/  @!UPT UIADD3 URZ, UPT, UPT, URZ, URZ, URZ ;  /* 0x000000fffffff290 */ /* 0x000fe2000fffe0ff */
[----:B------:R-:W-:Y:S11]  /*6680*/  @!P1 BRA `(.L_x_96) ;  /* 0x0000000000149947 */ /* 0x000ff60003800000 */
[----:B------:R-:W-:Y:S02]  /*6690*/  LOP3.LUT P1, RZ, R94, 0xff, RZ, 0xc0, !PT ;  /* 0x000000ff5eff7812 */ /* 0x000fe4000782c0ff */
[----:B------:R-:W-:Y:S04]  /*66a0*/  PLOP3.LUT P3, PT, PT, PT, UP1, 0x80, 0x8 ;  /* 0x000000000008781c */ /* 0x000fe80003f6f018 */
[----:B------:R-:W-:Y:S07]  /*66b0*/  PLOP3.LUT P3, PT, P3, PT, PT, 0x8, 0x80 ;  /* 0x000000000080781c */ /* 0x000fee0001f6e170 */
[----:B------:R-:W-:Y:S11]  /*66c0*/  @P1 FSETP.EQ.AND P3, PT, R41, RZ, PT ;  /* 0x000000ff2900120b */ /* 0x000ff60003f62000 */
[----:B------:R-:W-:Y:S02]  /*66d0*/  @!UPT UIADD3 URZ, UPT, UPT, URZ, URZ, URZ ;  /* 0x000000fffffff290 */ /* 0x000fe4000fffe0ff */
.L_x_96:
[----:B------:R-:W1:Y:S01]  /*66e0*/  SYNCS.PHASECHK.TRANS64.TRYWAIT P1, [UR22+0x230], R9 ;  /* 0x00023009ff0075a7 */ /* 0x000e620008021116 */
[----:B------:R-:W-:Y:S04]  /*66f0*/  ELECT P2, URZ, PT ;  /* 0x0000000000ff782f */ /* 0x000fe80003840000 */
[----:B------:R-:W-:Y:S01]  /*6700*/  PLOP3.LUT P2, PT, P3, P2, PT, 0xf2, 0x2f ;  /* 0x00000000002f781c */ /* 0x000fe20001f45e72 */
[----:B------:R-:W-:Y:S01]  /*6710*/  @!UPT UIADD3 URZ, UPT, UPT, URZ, URZ, URZ ;  /* 0x000000fffffff290 */ /* 0x000fe2000fffe0ff */
[----:B-1----:R-:W-:Y:S11]  /*6720*/  @!P1 BRA `(.L_x_97) ;  /* 0x0000004400c89947 */ /* 0x002ff60003800000 */
.L_x_216:
[----:B------:R-:W-:Y:S01]  /*6730*/  @!P2 IADD3 R3, P1, PT, R14, 0x680, RZ ;  /* 0x000006800e03a810 */ /* 0x000fe20007f3e0ff */
[----:B------:R-:W-:Y:S01]  /*6740*/  VOTEU.ALL UP0, P2 ;  /* 0x0000000000ff7886 */ /* 0x000fe20001000000 */
[----:B------:R-:W-:Y:S01]  /*6750*/  UMOV UR20, 0x0 ;  /* 0x0000000000147882 */ /* 0x000fe20000000000 */
[----:B------:R-:W-:Y:S01]  /*6760*/  UMOV UR21, 0x10000000 ;  /* 0x1000000000157882 */ /* 0x000fe20000000000 */
[----:B------:R-:W-:Y:S01]  /*6770*/  @!P2 R2UR UR5, R3 ;  /* 0x000000000305a2ca */ /* 0x000fe200000e0000 */
[----:B-1----:R-:W-:Y:S01]  /*6780*/  @!P2 IMAD.X R0, RZ, RZ, R15, P1 ;  /* 0x000000ffff00a224 */ /* 0x002fe200008e060f */
[----:B------:R-:W-:Y:S01]  /*6790*/  @!UP0 UIADD3 UR8, UPT, UPT, UR22, 0x400, URZ ;  /* 0x0000040016088890 */ /* 0x000fe2000fffe0ff */
[----:B------:R-:W-:Y:S01]  /*67a0*/  @P0 SHF.R.U32.HI R4, RZ, 0x10, R5 ;  /* 0x00000010ff040819 */ /* 0x000fe20000011605 */
[----:B------:R-:W-:Y:S02]  /*67b0*/  VOTEU.ALL UP0, P2 ;  /* 0x0000000000ff7886 */ /* 0x000fe40001000000 */
[----:B------:R-:W-:Y:S01]  /*67c0*/  @!P2 R2UR UR4, R0 ;  /* 0x000000000004a2ca */ /* 0x000fe200000e0000 */
[----:B------:R-:W-:Y:S01]  /*67d0*/  @!P2 IMAD.MOV.U32 R0, RZ, RZ, 0x1000 ;  /* 0x00001000ff00a424 */ /* 0x000fe200078e00ff */
[----:B------:R-:W-:Y:S01]  /*67e0*/  @P0 R2UR UR51, R4 ;  /* 0x00000000043302ca */ /* 0x000fe200000e0000 */
[----:B------:R-:W-:Y:S01]  /*67f0*/  @!UP0 UMOV UR9, UR36 ;  /* 0x0000002400098c82 */ /* 0x000fe20008000000 */
[----:B------:R-:W-:Y:S03]  /*6800*/  @!UP0 UMOV UR10, UR7 ;  /* 0x00000007000a8c82 */ /* 0x000fe60008000000 */
[----:B------:R-:W-:Y:S06]  /*6810*/  IMAD.U32 R12, RZ, RZ, UR5 ;  /* 0x00000005ff0c7e24 */ /* 0x000fec000f8e00ff */
[----:B------:R-:W-:Y:S01]  /*6820*/  IMAD.U32 R13, RZ, RZ, UR4 ;  /* 0x00000004ff0d7e24 */ /* 0x000fe2000f8e00ff */
[----:B------:R-:W-:Y:S04]  /*6830*/  @!P2 R2UR UR4, R12 ;  /* 0x000000000c04a2ca */ /* 0x000fe800000e0000 */
[----:B------:R-:W-:Y:S11]  /*6840*/  @!P2 R2UR UR5, R13 ;  /* 0x000000000d05a2ca */ /* 0x000ff600000e0000 */
[----:B------:R-:W-:Y:S02]  /*6850*/  @!UPT UIADD3 URZ, UPT, UPT, URZ, URZ, URZ ;  /* 0x000000fffffff290 */ /* 0x000fe4000fffe0ff */
[----:B------:R1:W-:Y:S01]  /*6860*/  @!UP0 UTMALDG.5D [UR8], [UR4], desc[UR20] ;  /* 0x00001408040085b4 */ /* 0x0003e20008021000 */
[----:B------:R1:W-:Y:S01]  /*6870*/  @!P2 SYNCS.ARRIVE.TRANS64.RED.A0TR RZ, [UR22+0x220], R0 ;  /* 0x00022000ffffa9a7 */ /* 0x0003e20008300416 */
[----:B------:R-:W-:Y:S01]  /*6880*/  SYNCS.ARRIVE.TRANS64.RED.A1T0 RZ, [UR49], RZ ;  /* 0x000000ffffff79a7 */ /* 0x000fe20008100431 */
[----:B------:R-:W2:Y:S02]  /*6890*/  SYNCS.PHASECHK.TRANS64.TRYWAIT P1, [UR22+0x238], R9 ;  /* 0x00023809ff0075a7 */ /* 0x000ea40008021116 */
[----:B-12---:R-:W-:Y:S05]  /*68a0*/  @!P1 BRA `(.L_x_98) ;  /* 0x0000004400809947 */ /* 0x006fea0003800000 */
.L_x_218:
[----:B------:R-:W-:Y:S01]  /*68b0*/  @!P2 IADD3 R3, P0, PT, R14, 0x680, RZ ;  /* 0x000006800e03a810 */ /* 0x000fe20007f1e0ff */
[----:B------:R-:W-:Y:S01]  /*68c0*/  VOTEU.ALL UP0, P2 ;  /* 0x0000000000ff7886 */ /* 0x000fe20001000000 */
[----:B------:R-:W-:Y:S01]  /*68d0*/  UMOV UR6, 0x0 ;  /* 0x0000000000067882 */ /* 0x000fe20000000000 */
[----:B------:R-:W-:Y:S01]  /*68e0*/  LOP3.LUT R10, R10, 0x1, RZ, 0x3c, !PT ;  /* 0x000000010a0a7812 */ /* 0x000fe200078e3cff */
[----:B------:R-:W-:Y:S01]  /*68f0*/  UIADD3 UR23, UPT, UPT, UR15, UR45, URZ ;  /* 0x0000002d0f177290 */ /* 0x000fe2000fffe0ff */
[----:B-1----:R-:W-:Y:S01]  /*6900*/  @!P2 IMAD.X R0, RZ, RZ, R15, P0 ;  /* 0x000000ffff00a224 */ /* 0x002fe200000e060f */
[----:B------:R-:W-:Y:S01]  /*6910*/  @!P2 R2UR UR5, R3 ;  /* 0x000000000305a2ca */ /* 0x000fe200000e0000 */
[----:B------:R-:W-:Y:S01]  /*6920*/  @!UP0 UIADD3 UR8, UPT, UPT, UR22, 0x1400, URZ ;  /* 0x0000140016088890 */ /* 0x000fe2000fffe0ff */
[----:B------:R-:W-:Y:S01]  /*6930*/  LOP3.LUT R8, R8, 0x1, RZ, 0x3c, !PT ;  /* 0x0000000108087812 */ /* 0x000fe200078e3cff */
[----:B------:R-:W-:Y:S01]  /*6940*/  @!UP0 UIADD3 UR9, UPT, UPT, UR22, 0x228, URZ ;  /* 0x0000022816098890 */ /* 0x000fe2000fffe0ff */
[----:B------:R-:W-:Y:S01]  /*6950*/  @!P2 R2UR UR4, R0 ;  /* 0x000000000004a2ca */ /* 0x000fe200000e0000 */
[----:B------:R-:W-:Y:S01]  /*6960*/  @!UP0 UIADD3 UR10, UPT, UPT, UR7, 0x40, URZ ;  /* 0x00000040070a8890 */ /* 0x000fe2000fffe0ff */
[----:B------:R-:W-:Y:S02]  /*6970*/  VOTEU.ALL UP0, P2 ;  /* 0x0000000000ff7886 */ /* 0x000fe40001000000 */
[----:B------:R-:W-:Y:S01]  /*6980*/  UMOV UR7, 0x10000000 ;  /* 0x1000000000077882 */ /* 0x000fe20000000000 */
[----:B------:R-:W-:Y:S02]  /*6990*/  UIADD3 UR28, UPT, UPT, UR16, UR44, URZ ;  /* 0x0000002c101c7290 */ /* 0x000fe4000fffe0ff */
[----:B------:R-:W-:Y:S02]  /*69a0*/  UPLOP3.LUT UP4, UPT, UPT, UPT, UPT, 0x80, 0x8 ;  /* 0x000000000008789c */ /* 0x000fe40003f8f070 */
[----:B------:R-:W-:Y:S04]  /*69b0*/  IMAD.U32 R4, RZ, RZ, UR5 ;  /* 0x00000005ff047e24 */ /* 0x000fe8000f8e00ff */
[----:B------:R-:W-:Y:S01]  /*69c0*/  IMAD.U32 R5, RZ, RZ, UR4 ;  /* 0x00000004ff057e24 */ /* 0x000fe2000f8e00ff */
[----:B------:R-:W-:Y:S04]  /*69d0*/  @!P2 R2UR UR4, R4 ;  /* 0x000000000404a2ca */ /* 0x000fe800000e0000 */
[----:B------:R-:W-:Y:S11]  /*69e0*/  @!P2 R2UR UR5, R5 ;  /* 0x000000000505a2ca */ /* 0x000ff600000e0000 */
[----:B------:R-:W-:Y:S02]  /*69f0*/  @!UPT UIADD3 URZ, UPT, UPT, URZ, URZ, URZ ;  /* 0x000000fffffff290 */ /* 0x000fe4000fffe0ff */
[----:B------:R1:W-:Y:S01]  /*6a00*/  @!UP0 UTMALDG.5D [UR8], [UR4], desc[UR6] ;  /* 0x00000608040085b4 */ /* 0x0003e20008021000 */
[----:B------:R1:W-:Y:S01]  /*6a10*/  @!P2 SYNCS.ARRIVE.TRANS64.RED.A0TR RZ, [UR22+0x228], R2 ;  /* 0x00022802ffffa9a7 */ /* 0x0003e20008300416 */
[----:B------:R-:W-:Y:S01]  /*6a20*/  SYNCS.ARRIVE.TRANS64.RED.A1T0 RZ, [UR48], RZ ;  /* 0x000000ffffff79a7 */ /* 0x000fe20008100430 */
[----:B------:R-:W-:Y:S05]  /*6a30*/  BRA.U UP2, `(.L_x_99) ;  /* 0xfffffff102347547 */ /* 0x000fea000b83ffff */
[----:B------:R-:W-:-:S04]  /*6a40*/  SHF.L.U32 R3, R10, 0x1f, RZ ;  /* 0x0000001f0a037819 */ /* 0x000fc800000006ff */
[----:B------:R-:W2:Y:S02]  /*6a50*/  SYNCS.PHASECHK.TRANS64.TRYWAIT P0, [UR22+0x230], R3 ;  /* 0x00023003ff0075a7 */ /* 0x000ea40008001116 */
[----:B--2---:R-:W-:Y:S05]  /*6a60*/  @!P0 BRA `(.L_x_100) ;  /* 0x0000004400288947 */ /* 0x004fea0003800000 */
.L_x_220:
[----:B--2---:R-:W-:-:S07]  /*6a70*/  MOV R0, UR22 ;  /* 0x0000001600007c02 */ /* 0x004fce0008000f00 */
.L_x_101:
[----:B--2---:R-:W-:-:S04]  /*6a80*/  SHF.L.U32 R3, R10, 0x1f, RZ ;  /* 0x0000001f0a037819 */ /* 0x004fc800000006ff */
[----:B------:R2:W3:Y:S03]  /*6a90*/  SYNCS.PHASECHK.TRANS64.TRYWAIT P0, [R0+URZ+0x238], R3 ;  /* 0x00023803000075a7 */ /* 0x0004e600080011ff */
[----:B---3--:R-:W-:Y:S05]  /*6aa0*/  @!P0 NANOSLEEP.SYNCS 0x989680 ;  /* 0x009896800000895d */ /* 0x008fea0003900000 */
[----:B------:R-:W3:Y:S02]  /*6ab0*/  @!P0 SYNCS.PHASECHK.TRANS64 P0, [R0+URZ+0x238], R3 ;  /* 0x00023803000085a7 */ /* 0x000ee400080010ff */
[----:B-1-3--:R-:W-:Y:S05]  /*6ac0*/  @P0 EXIT ;  /* 0x000000000000094d */ /* 0x00afea0003800000 */
[----:B------:R-:W-:Y:S05]  /*6ad0*/  BRA `(.L_x_101) ;  /* 0xfffffffc00e87947 */ /* 0x000fea000383ffff */
.L_x_90:
[----:B------:R-:W-:-:S06]  /*6ae0*/  UISETP.GE.AND UP0, UPT, UR18, 0x4, UPT ;  /* 0x000000041200788c */ /* 0x000fcc000bf06270 */
[----:B------:R-:W-:-:S13]  /*6af0*/  PLOP3.LUT P0, PT, PT, PT, UP0, 0x80, 0x8 ;  /* 0x000000000008781c */ /* 0x000fda0003f0f008 */
[----:B-1----:R-:W-:Y:S05]  /*6b00*/  @!P0 EXIT ;  /* 0x000000000000894d */ /* 0x002fea0003800000 */
[----:B------:R-:W1:Y:S08]  /*6b10*/  S2UR UR4, SR_CgaCtaId ;  /* 0x00000000000479c3 */ /* 0x000e700000008800 */
[----:B------:R-:W-:Y:S01]  /*6b20*/  BAR.SYNC.DEFER_BLOCKING 0x6, 0xa0 ;  /* 0x0182800000007b1d */ /* 0x000fe20000010000 */
[C---:B------:R-:W-:Y:S01]  /*6b30*/  IMAD.SHL.U32 R6, R92.reuse, 0x40, RZ ;  /* 0x000000405c067824 */ /* 0x040fe200078e00ff */
[----:B------:R-:W-:Y:S01]  /*6b40*/  USHF.R.S32.HI UR52, URZ, 0x1f, UR5 ;  /* 0x0000001fff347899 */ /* 0x000fe20008011405 */
[C---:B------:R-:W-:Y:S01]  /*6b50*/  IMAD.SHL.U32 R91, R92.reuse, 0x20, RZ ;  /* 0x000000205c5b7824 */ /* 0x040fe200078e00ff */
[C---:B------:R-:W-:Y:S01]  /*6b60*/  SHF.L.U32 R37, R92.reuse, 0x10, RZ ;  /* 0x000000105c257819 */ /* 0x040fe200000006ff */
[----:B------:R-:W-:Y:S01]  /*6b70*/  IMAD.SHL.U32 R5, R92, 0x2, RZ ;  /* 0x000000025c057824 */ /* 0x000fe200078e00ff */
[----:B------:R-:W-:-:S02]  /*6b80*/  UMOV UR49, 0x400 ;  /* 0x0000040000317882 */ /* 0x000fc40000000000 */
[----:B------:R-:W2:Y:S01]  /*6b90*/  LDC.64 R84, c[0x0][0x9b0] ;  /* 0x00026c00ff547b82 */ /* 0x000ea20000000a00 */
[----:B------:R-:W3:Y:S01]  /*6ba0*/  LDCU.64 UR6, c[0x0][0x990] ;  /* 0x00013200ff0677ac */ /* 0x000ee20008000a00 */
[----:B------:R-:W-:Y:S01]  /*6bb0*/  LOP3.LUT R4, R6, 0x180, RZ, 0xc0, !PT ;  /* 0x0000018006047812 */ /* 0x000fe200078ec0ff */
[----:B------:R-:W-:Y:S01]  /*6bc0*/  IMAD.MOV.U32 R36, RZ, RZ, RZ ;  /* 0x000000ffff247224 */ /* 0x000fe200078e00ff */
[----:B------:R-:W-:Y:S01]  /*6bd0*/  LOP3.LUT R91, R91, 0xc00, RZ, 0xc0, !PT ;  /* 0x00000c005b5b7812 */ /* 0x000fe200078ec0ff */
[----:B------:R-:W-:Y:S01]  /*6be0*/  ULEA.HI UR52, UR52, UR5, URZ, 0x7 ;  /* 0x0000000534347291 */ /* 0x000fe2000f8f38ff */
[----:B------:R-:W-:Y:S01]  /*6bf0*/  LOP3.LUT R5, R4, 0x20, R5, 0xf8, !PT ;  /* 0x0000002004057812 */ /* 0x000fe200078ef805 */
[C---:B------:R-:W-:Y:S01]  /*6c00*/  IMAD.SHL.U32 R4, R92.reuse, 0x8, RZ ;  /* 0x000000085c047824 */ /* 0x040fe200078e00ff */
[----:B------:R-:W4:Y:S01]  /*6c10*/  LDC.64 R74, c[0x0][0x9a8] ;  /* 0x00026a00ff4a7b82 */ /* 0x000f220000000a00 */
[----:B------:R-:W-:Y:S01]  /*6c20*/  LOP3.LUT R91, R91, 0x40, R6, 0xf8, !PT ;  /* 0x000000405b5b7812 */ /* 0x000fe200078ef806 */
[----:B------:R-:W-:Y:S01]  /*6c30*/  IMAD.MOV.U32 R90, RZ, RZ, RZ ;  /* 0x000000ffff5a7224 */ /* 0x000fe200078e00ff */
[----:B------:R-:W-:-:S02]  /*6c40*/  LOP3.LUT R93, R92, 0x60, RZ, 0xc0, !PT ;  /* 0x000000605c5d7812 */ /* 0x000fc400078ec0ff */
[----:B------:R-:W-:Y:S02]  /*6c50*/  CS2R R88, SRZ ;  /* 0x0000000000587805 */ /* 0x000fe4000001ff00 */
[----:B------:R-:W-:Y:S01]  /*6c60*/  LOP3.LUT R92, R92, 0x2, RZ, 0xc0, !PT ;  /* 0x000000025c5c7812 */ /* 0x000fe200078ec0ff */
[----:B------:R-:W-:Y:S01]  /*6c70*/  IMAD.MOV.U32 R87, RZ, RZ, RZ ;  /* 0x000000ffff577224 */ /* 0x000fe200078e00ff */
[----:B------:R-:W-:Y:S01]  /*6c80*/  LOP3.LUT R4, R5, 0x30, R4, 0x78, !PT ;  /* 0x0000003005047812 */ /* 0x000fe200078e7804 */
[----:B-1----:R-:W-:Y:S01]  /*6c90*/  ULEA UR49, UR4, UR49, 0x18 ;  /* 0x0000003104317291 */ /* 0x002fe2000f8ec0ff */
[----:B------:R-:W-:Y:S01]  /*6ca0*/  LOP3.LUT R91, R91, 0x200, R6, 0xf8, !PT ;  /* 0x000002005b5b7812 */ /* 0x000fe200078ef806 */
[----:B------:R-:W-:Y:S01]  /*6cb0*/  IMAD.MOV R100, RZ, RZ, -R92 ;  /* 0x000000ffff647224 */ /* 0x000fe200078e0a5c */
[----:B------:R-:W-:Y:S01]  /*6cc0*/  LOP3.LUT R37, R37, 0x600000, RZ, 0xc0, !PT ;  /* 0x0060000025257812 */ /* 0x000fe200078ec0ff */
[----:B------:R-:W-:Y:S01]  /*6cd0*/  UIADD3 UR4, UPT, UPT, UR49, 0x2400, URZ ;  /* 0x0000240031047890 */ /* 0x000fe2000fffe0ff */
[----:B---3--:R-:W-:Y:S01]  /*6ce0*/  IMAD.U32 R97, RZ, RZ, UR6 ;  /* 0x00000006ff617e24 */ /* 0x008fe2000f8e00ff */
[----:B------:R-:W-:Y:S01]  /*6cf0*/  UIADD3 UR5, UPT, UPT, UR49, 0x400, URZ ;  /* 0x0000040031057890 */ /* 0x000fe2000fffe0ff */
[----:B------:R-:W-:Y:S01]  /*6d00*/  IMAD.U32 R96, RZ, RZ, UR7 ;  /* 0x00000007ff607e24 */ /* 0x000fe2000f8e00ff */
[----:B------:R-:W-:Y:S01]  /*6d10*/  LOP3.LUT R91, R91, R4, RZ, 0xfc, !PT ;  /* 0x000000045b5b7212 */ /* 0x000fe200078efcff */
[----:B------:R-:W1:Y:S01]  /*6d20*/  LDS R2, [UR49+0x2a0] ;  /* 0x0002a031ff027984 */ /* 0x000e620008000800 */
[----:B------:R-:W-:Y:S01]  /*6d30*/  IMAD.U32 R101, RZ, RZ, UR4 ;  /* 0x00000004ff657e24 */ /* 0x000fe2000f8e00ff */
[----:B------:R-:W3:Y:S01]  /*6d40*/  LDCU UR61, c[0x0][0x370] ;  /* 0x00006e00ff3d77ac */ /* 0x000ee20008000800 */
[----:B------:R-:W-:Y:S01]  /*6d50*/  MOV R98, UR5 ;  /* 0x0000000500627c02 */ /* 0x000fe20008000f00 */
[----:B------:R-:W1:Y:S01]  /*6d60*/  LDCU UR48, c[0x0][0xc0c] ;  /* 0x00018180ff3077ac */ /* 0x000e620008000800 */
[----:B------:R-:W1:Y:S01]  /*6d70*/  LDCU UR38, c[0x0][0xc30] ;  /* 0x00018600ff2677ac */ /* 0x000e620008000800 */
[----:B------:R-:W1:Y:S01]  /*6d80*/  LDCU UR63, c[0x0][0x38c] ;  /* 0x00007180ff3f77ac */ /* 0x000e620008000800 */
[----:B------:R-:W1:Y:S01]  /*6d90*/  LDCU.64 UR54, c[0x0][0x988] ;  /* 0x00013100ff3677ac */ /* 0x000e620008000a00 */
[----:B------:R-:W1:Y:S01]  /*6da0*/  LDCU.64 UR46, c[0x0][0xc28] ;  /* 0x00018500ff2e77ac */ /* 0x000e620008000a00 */
[----:B------:R-:W1:Y:S01]  /*6db0*/  LDCU.128 UR56, c[0x0][0xc10] ;  /* 0x00018200ff3877ac */ /* 0x000e620008000c00 */
[----:B------:R-:W1:Y:S01]  /*6dc0*/  LDCU UR60, c[0x0][0x374] ;  /* 0x00006e80ff3c77ac */ /* 0x000e620008000800 */
[----:B------:R-:W-:Y:S01]  /*6dd0*/  USHF.R.S32.HI UR52, URZ, 0x7, UR52 ;  /* 0x00000007ff347899 */ /* 0x000fe20008011434 */
[C---:B-1----:R-:W-:Y:S01]  /*6de0*/  VIADD R3, R2.reuse, 0x80 ;  /* 0x0000008002037836 */ /* 0x042fe20000000000 */
[----:B------:R-:W-:-:S04]  /*6df0*/  LOP3.LUT R2, R2, 0xffff, RZ, 0xc0, !PT ;  /* 0x0000ffff02027812 */ /* 0x000fc800078ec0ff */
[----:B------:R-:W-:-:S05]  /*6e00*/  LOP3.LUT R3, R3, 0xffff, RZ, 0xc0, !PT ;  /* 0x0000ffff03037812 */ /* 0x000fca00078ec0ff */
[----:B--234-:R1:W-:Y:S02]  /*6e10*/  STL.64 [R1], R2 ;  /* 0x0000000201007387 */ /* 0x01c3e40000100a00 */
.L_x_128:
[----:B-1----:R-:W-:Y:S04]  /*6e20*/  SHF.L.U32 R3, R89, 0x1f, RZ ;  /* 0x0000001f59037819 */ /* 0x002fe800000006ff */
[----:B------:R-:W1:Y:S02]  /*6e30*/  SYNCS.PHASECHK.TRANS64.TRYWAIT P0, [UR49+0x250], R3 ;  /* 0x00025003ff0075a7 */ /* 0x000e640008001131 */
[----:B-1----:R-:W-:Y:S05]  /*6e40*/  @!P0 BRA `(.L_x_102) ;  /* 0x0000004000488947 */ /* 0x002fea0003800000 */
.L_x_222:
[----:B------:R-:W2:Y:S01]  /*6e50*/  LDS.128 R4, [UR49+0x290] ;  /* 0x00029031ff047984 */ /* 0x000ea20008000c00 */
[----:B------:R-:W-:Y:S02]  /*6e60*/  UIADD3 UR4, UPT, UPT, UR49, 0x258, URZ ;  /* 0x0000025831047890 */ /* 0x000fe4000fffe0ff */
[----:B------:R-:W-:Y:S02]  /*6e70*/  UISETP.GE.AND UP0, UPT, UR39, 0x1, UPT ;  /* 0x000000012700788c */ /* 0x000fe4000bf06270 */
[----:B------:R-:W-:Y:S01]  /*6e80*/  UPRMT UR4, URZ, 0x654, UR4 ;  /* 0x00000654ff047896 */ /* 0x000fe20008000004 */
        /* <DEDUP_REMOVED lines=10> */
[----:B------:R-:W-:Y:S01]  /*6f30*/  PLOP3.LUT P0, PT, PT, PT, UP1, 0x80, 0x8 ;  /* 0x000000000008781c */ /* 0x000fe20003f0f018 */
[----:B------:R-:W-:Y:S11]  /*6f40*/  UP2UR UR53, UPR, URZ, 0x2 ;  /* 0x00000002ff357883 */ /* 0x000ff60008000000 */
[----:B------:R-:W-:Y:S01]  /*6f50*/  @!UPT UIADD3 URZ, UPT, UPT, URZ, URZ, URZ ;  /* 0x000000fffffff290 */ /* 0x000fe2000fffe0ff */
[----:B------:R-:W-:Y:S02]  /*6f60*/  @P0 MOV R2, R4 ;  /* 0x0000000400020202 */ /* 0x000fe40000000f00 */
[----:B-1----:R-:W-:Y:S02]  /*6f70*/  @P0 LOP3.LUT R0, R5, 0xffff, RZ, 0xc0, !PT ;  /* 0x0000ffff05000812 */ /* 0x002fe400078ec0ff */
[----:B------:R-:W-:Y:S02]  /*6f80*/  @P0 R2UR UR6, R2 ;  /* 0x00000000020602ca */ /* 0x000fe400000e0000 */
[----:B------:R-:W-:Y:S01]  /*6f90*/  @P0 R2UR UR5, R0 ;  /* 0x00000000000502ca */ /* 0x000fe200000e0000 */
[----:B------:R-:W-:Y:S05]  /*6fa0*/  IMAD.U32 R0, RZ, RZ, UR52 ;  /* 0x00000034ff007e24 */ /* 0x000fea000f8e00ff */
[----:B------:R-:W-:Y:S05]  /*6fb0*/  IABS R2, R0 ;  /* 0x0000000000027213 */ /* 0x000fea0000000000 */
[----:B------:R-:W-:Y:S02]  /*6fc0*/  @UP1 UMOV UR37, UR6 ;  /* 0x0000000600251c82 */ /* 0x000fe40008000000 */
[----:B------:R-:W-:Y:S01]  /*6fd0*/  @UP1 UMOV UR36, UR5 ;  /* 0x0000000500241c82 */ /* 0x000fe20008000000 */
[----:B------:R-:W-:Y:S05]  /*6fe0*/  BRA.U !UP0, `(.L_x_103) ;  /* 0x0000000108cc7547 */ /* 0x000fea000b800000 */
[----:B------:R-:W1:Y:S01]  /*6ff0*/  LDCU UR9, c[0x0][0xc20] ;  /* 0x00018400ff0977ac */ /* 0x000e620008000800 */
[----:B------:R-:W-:Y:S02]  /*7000*/  UIMAD.WIDE.U32 UR4, UR60, UR59, URZ ;  /* 0x0000003b3c0472a5 */ /* 0x000fe4000f8e00ff */
[----:B------:R-:W-:Y:S02]  /*7010*/  UIMAD.WIDE.U32 UR6, UR61, UR56, URZ ;  /* 0x000000383d0672a5 */ /* 0x000fe4000f8e00ff */
[----:B------:R-:W-:Y:S02]  /*7020*/  UIMAD.WIDE.U32 UR10, UR36, UR59, URZ ;  /* 0x0000003b240a72a5 */ /* 0x000fe4000f8e00ff */
[----:B------:R-:W-:Y:S02]  /*7030*/  UISETP.NE.AND UP0, UPT, UR58, 0x1, UPT ;  /* 0x000000013a00788c */ /* 0x000fe4000bf05270 */
[----:B------:R-:W-:Y:S02]  /*7040*/  UISETP.NE.AND UP1, UPT, UR48, 0x1, UPT ;  /* 0x000000013000788c */ /* 0x000fe4000bf25270 */
[----:B------:R-:W-:Y:S02]  /*7050*/  UISETP.NE.AND UP2, UPT, UR39, 0x1, UPT ;  /* 0x000000012700788c */ /* 0x000fe4000bf45270 */
[----:B------:R-:W-:Y:S01]  /*7060*/  UIMAD.WIDE.U32 UR12, UR37, UR56, URZ ;  /* 0x00000038250c72a5 */ /* 0x000fe2000f8e00ff */
[----:B------:R-:W-:Y:S01]  /*7070*/  UMOV UR4, UR5 ;  /* 0x0000000500047c82 */ /* 0x000fe20008000000 */
[----:B------:R-:W-:Y:S01]  /*7080*/  UMOV UR6, UR11 ;  /* 0x0000000b00067c82 */ /* 0x000fe20008000000 */
[----:B-1----:R-:W-:Y:S03]  /*7090*/  USHF.R.U32.HI UR8, URZ, UR9, UR4 ;  /* 0x00000009ff087299 */ /* 0x002fe60008011604 */
[----:B------:R-:W-:Y:S02]  /*70a0*/  UMOV UR4, UR7 ;  /* 0x0000000700047c82 */ /* 0x000fe40008000000 */
[----:B------:R-:W-:Y:S02]  /*70b0*/  USHF.R.U32.HI UR5, URZ, UR57, UR4 ;  /* 0x00000039ff057299 */ /* 0x000fe40008011604 */
[----:B------:R-:W-:Y:S02]  /*70c0*/  USEL UR4, UR60, UR8, !UP0 ;  /* 0x000000083c047287 */ /* 0x000fe4000c000000 */
[----:B------:R-:W-:Y:S02]  /*70d0*/  USHF.R.U32.HI UR8, URZ, UR9, UR6 ;  /* 0x00000009ff087299 */ /* 0x000fe40008011606 */
[----:B------:R-:W-:Y:S02]  /*70e0*/  UIMAD.WIDE.U32 UR6, UR4, UR46, URZ ;  /* 0x0000002e040672a5 */ /* 0x000fe4000f8e00ff */
[----:B------:R-:W-:Y:S02]  /*70f0*/  USEL UR9, UR61, UR5, !UP1 ;  /* 0x000000053d097287 */ /* 0x000fe4000c800000 */
[----:B------:R-:W-:Y:S02]  /*7100*/  USEL UR8, UR36, UR8, !UP0 ;  /* 0x0000000824087287 */ /* 0x000fe4000c000000 */
[----:B------:R-:W-:Y:S01]  /*7110*/  UIMAD.WIDE.U32 UR10, UR9, UR46, URZ ;  /* 0x0000002e090a72a5 */ /* 0x000fe2000f8e00ff */
[----:B------:R-:W-:Y:S01]  /*7120*/  UMOV UR6, UR7 ;  /* 0x0000000700067c82 */ /* 0x000fe20008000000 */
[----:B------:R-:W-:Y:S01]  /*7130*/  UMOV UR5, UR13 ;  /* 0x0000000d00057c82 */ /* 0x000fe20008000000 */
[----:B------:R-:W-:Y:S02]  /*7140*/  @UP2 USHF.R.U32.HI UR4, URZ, UR47, UR6 ;  /* 0x0000002fff042299 */ /* 0x000fe40008011606 */
[----:B------:R-:W-:Y:S02]  /*7150*/  USHF.R.U32.HI UR5, URZ, UR57, UR5 ;  /* 0x00000039ff057299 */ /* 0x000fe40008011605 */
[----:B------:R-:W-:Y:S02]  /*7160*/  UIMAD UR4, UR39, UR4, URZ ;  /* 0x00000004270472a4 */ /* 0x000fe4000f8e02ff */
[----:B------:R-:W-:Y:S02]  /*7170*/  USEL UR5, UR37, UR5, !UP1 ;  /* 0x0000000525057287 */ /* 0x000fe4000c800000 */
[----:B------:R-:W-:Y:S01]  /*7180*/  UISETP.GE.AND UP0, UPT, UR8, UR4, UPT ;  /* 0x000000040800728c */ /* 0x000fe2000bf06270 */
[----:B------:R-:W-:Y:S01]  /*7190*/  UMOV UR6, UR11 ;  /* 0x0000000b00067c82 */ /* 0x000fe20008000000 */
[----:B------:R-:W-:Y:S02]  /*71a0*/  UIMAD.WIDE.U32 UR10, UR8, UR46, URZ ;  /* 0x0000002e080a72a5 */ /* 0x000fe4000f8e00ff */
[----:B------:R-:W-:Y:S04]  /*71b0*/  @UP2 USHF.R.U32.HI UR9, URZ, UR47, UR6 ;  /* 0x0000002fff092299 */ /* 0x000fe80008011606 */
[----:B------:R-:W-:Y:S01]  /*71c0*/  UIMAD UR6, UR39, UR9, URZ ;  /* 0x00000009270672a4 */ /* 0x000fe2000f8e02ff */
[----:B------:R-:W-:Y:S03]  /*71d0*/  UMOV UR4, UR11 ;  /* 0x0000000b00047c82 */ /* 0x000fe60008000000 */
[----:B------:R-:W-:Y:S02]  /*71e0*/  UISETP.GE.OR UP0, UPT, UR5, UR6, UP0 ;  /* 0x000000060500728c */ /* 0x000fe40008706670 */
[----:B------:R-:W-:Y:S02]  /*71f0*/  USHF.R.U32.HI UR4, URZ, UR47, UR4 ;  /* 0x0000002fff047299 */ /* 0x000fe40008011604 */
[----:B------:R-:W-:Y:S02]  /*7200*/  UIMAD.WIDE.U32 UR6, UR5, UR46, URZ ;  /* 0x0000002e050672a5 */ /* 0x000fe4000f8e00ff */
[----:B------:R-:W-:Y:S02]  /*7210*/  USEL UR11, UR8, UR4, !UP2 ;  /* 0x00000004080b7287 */ /* 0x000fe4000d000000 */
[----:B------:R-:W-:Y:S02]  /*7220*/  UIADD3 UR6, UPT, UPT, -UR5, URZ, URZ ;  /* 0x000000ff05067290 */ /* 0x000fe4000fffe1ff */
[----:B------:R-:W-:Y:S02]  /*7230*/  UIADD3 UR10, UPT, UPT, -UR11, URZ, URZ ;  /* 0x000000ff0b0a7290 */ /* 0x000fe4000fffe1ff */
[----:B------:R-:W-:Y:S02]  /*7240*/  UIMAD UR6, UR48, UR6, UR37 ;  /* 0x00000006300672a4 */ /* 0x000fe4000f8e0225 */
[----:B------:R-:W-:Y:S01]  /*7250*/  UIMAD UR10, UR39, UR10, UR8 ;  /* 0x0000000a270a72a4 */ /* 0x000fe2000f8e0208 */
[----:B------:R-:W-:Y:S01]  /*7260*/  @!UP0 UMOV UR4, UR7 ;  /* 0x0000000700048c82 */ /* 0x000fe20008000000 */
[----:B------:R-:W-:Y:S02]  /*7270*/  UIADD3 UR7, UPT, UPT, -UR8, URZ, URZ ;  /* 0x000000ff08077290 */ /* 0x000fe4000fffe1ff */
[----:B------:R-:W-:Y:S04]  /*7280*/  @!UP0 USHF.R.U32.HI UR4, URZ, UR47, UR4 ;  /* 0x0000002fff048299 */ /* 0x000fe80008011604 */
[----:B------:R-:W-:Y:S04]  /*7290*/  @!UP0 USEL UR4, UR5, UR4, !UP2 ;  /* 0x0000000405048287 */ /* 0x000fe8000d000000 */
[----:B------:R-:W-:Y:S02]  /*72a0*/  @!UP0 UIMAD UR9, UR9, UR10, UR4 ;  /* 0x0000000a090982a4 */ /* 0x000fe4000f8e0204 */
[----:B------:R-:W-:Y:S02]  /*72b0*/  @!UP0 UIADD3 UR10, UPT, UPT, UR11, -UR4, URZ ;  /* 0x800000040b0a8290 */ /* 0x000fe4000fffe0ff */
[----:B------:R-:W-:Y:S02]  /*72c0*/  UIMAD UR4, UR58, UR7, UR36 ;  /* 0x000000073a0472a4 */ /* 0x000fe4000f8e0224 */
[----:B------:R-:W-:Y:S03]  /*72d0*/  @!UP0 UIMAD UR8, UR10, UR39, UR5 ;  /* 0x000000270a0882a4 */ /* 0x000fe6000f8e0205 */
[----:B------:R-:W-:Y:S02]  /*72e0*/  @!UP0 UMOV UR5, UR9 ;  /* 0x0000000900058c82 */ /* 0x000fe40008000000 */
[----:B------:R-:W-:Y:S02]  /*72f0*/  UIMAD UR37, UR5, UR48, UR6 ;  /* 0x00000030052572a4 */ /* 0x000fe4000f8e0206 */
[----:B------:R-:W-:Y:S11]  /*7300*/  UIMAD UR36, UR8, UR58, UR4 ;  /* 0x0000003a082472a4 */ /* 0x000ff6000f8e0204 */
[----:B------:R-:W-:Y:S01]  /*7310*/  @!UPT UIADD3 URZ, UPT, UPT, URZ, URZ, URZ ;  /* 0x000000fffffff290 */ /* 0x000fe2000fffe0ff */
.L_x_103:
[----:B------:R-:W1:Y:S01]  /*7320*/  LDCU UR16, c[0x0][0x388] ;  /* 0x00007100ff1077ac */ /* 0x000e620008000800 */
[----:B------:R-:W-:Y:S01]  /*7330*/  R2UR UR6, R2 ;  /* 0x00000000020672ca */ /* 0x000fe200000e0000 */
[----:B------:R-:W-:Y:S01]  /*7340*/  IMAD R2, R36, 0x4, R1 ;  /* 0x0000000424027824 */ /* 0x000fe200078e0201 */
[----:B------:R-:W-:Y:S01]  /*7350*/  IABS R0, R0 ;  /* 0x0000000000007213 */ /* 0x000fe20000000000 */
[----:B------:R-:W-:Y:S01]  /*7360*/  UIADD3 UR11, UPT, UPT, UR49, 0x400, URZ ;  /* 0x00000400310b7890 */ /* 0x000fe2000fffe0ff */
[----:B------:R-:W-:Y:S01]  /*7370*/  @P0 SHF.R.U32.HI R4, RZ, 0x10, R5 ;  /* 0x00000010ff040819 */ /* 0x000fe20000011605 */
[----:B------:R-:W-:Y:S02]  /*7380*/  USHF.L.U32 UR42, UR28, 0x6, URZ ;  /* 0x000000061c2a7899 */ /* 0x000fe400080006ff */
[----:B------:R-:W5:Y:S01]  /*7390*/  LDL R2, [R2] ;  /* 0x0000000002027983 */ /* 0x000f620000100800 */
[----:B------:R-:W-:Y:S01]  /*73a0*/  IMAD.MOV R0, RZ, RZ, -R0 ;  /* 0x000000ffff007224 */ /* 0x000fe200078e0a00 */
[----:B------:R-:W-:Y:S04]  /*73b0*/  @P0 R2UR UR62, R4 ;  /* 0x00000000043e02ca */ /* 0x000fe800000e0000 */
[----:B------:R-:W2:Y:S10]  /*73c0*/  I2F.RP R10, UR6 ;  /* 0x00000006000a7d06 */ /* 0x000eb40008209400 */
[----:B--2---:R-:W2:Y:S01]  /*73d0*/  MUFU.RCP R3, R10 ;  /* 0x0000000a00037308 */ /* 0x004ea20000001000 */
[----:B-1----:R-:W-:Y:S02]  /*73e0*/  IMAD.U32 R8, RZ, RZ, UR16 ;  /* 0x00000010ff087e24 */ /* 0x002fe4000f8e00ff */
[----:B--2---:R-:W-:Y:S07]  /*73f0*/  VIADD R9, R3, 0xffffffe ;  /* 0x0ffffffe03097836 */ /* 0x004fee0000000000 */
[----:B------:R-:W1:Y:S02]  /*7400*/  F2I.FTZ.U32.TRUNC.NTZ R3, R9 ;  /* 0x0000000900037305 */ /* 0x000e64000021f000 */
[----:B-1----:R-:W-:Y:S02]  /*7410*/  R2UR UR5, R3 ;  /* 0x00000000030572ca */ /* 0x002fe400000e0000 */
[----:B------:R-:W-:Y:S01]  /*7420*/  IABS R3, R8 ;  /* 0x0000000800037213 */ /* 0x000fe20000000000 */
[----:B------:R-:W-:Y:S03]  /*7430*/  IMAD.U32 R8, RZ, RZ, UR23 ;  /* 0x00000017ff087e24 */ /* 0x000fe6000f8e00ff */
[----:B------:R-:W-:Y:S02]  /*7440*/  R2UR UR7, R3 ;  /* 0x00000000030772ca */ /* 0x000fe400000e0000 */
[----:B------:R-:W-:Y:S04]  /*7450*/  IABS R8, R8 ;  /* 0x0000000800087213 */ /* 0x000fe80000000000 */
[----:B------:R-:W-:Y:S01]  /*7460*/  R2UR UR9, R8 ;  /* 0x00000000080972ca */ /* 0x000fe200000e0000 */
[----:B------:R-:W-:Y:S04]  /*7470*/  UIADD3 UR4, UPT, UPT, URZ, -UR5, URZ ;  /* 0x80000005ff047290 */ /* 0x000fe8000fffe0ff */
[----:B------:R-:W-:Y:S02]  /*7480*/  UIMAD UR8, UR4, UR6, URZ ;  /* 0x00000006040872a4 */ /* 0x000fe4000f8e02ff */
[----:B------:R-:W1:Y:S01]  /*7490*/  I2F.RP R3, UR7 ;  /* 0x0000000700037d06 */ /* 0x000e620008209400 */
[----:B------:R-:W-:Y:S02]  /*74a0*/  UMOV UR4, URZ ;  /* 0x000000ff00047c82 */ /* 0x000fe40008000000 */
[----:B------:R-:W-:Y:S02]  /*74b0*/  UIMAD.WIDE.U32 UR4, UR5, UR8, UR4 ;  /* 0x00000008050472a5 */ /* 0x000fe4000f8e0004 */
[----:B------:R-:W-:Y:S05]  /*74c0*/  R2UR UR8, R0 ;  /* 0x00000000000872ca */ /* 0x000fea00000e0000 */
[----:B------:R-:W-:Y:S02]  /*74d0*/  UMOV UR4, UR5 ;  /* 0x0000000500047c82 */ /* 0x000fe40008000000 */
[----:B------:R-:W-:Y:S01]  /*74e0*/  UIMAD.WIDE.U32 UR4, UR4, UR9, URZ ;  /* 0x00000009040472a5 */ /* 0x000fe2000f8e00ff */
[----:B-1----:R-:W1:Y:S06]  /*74f0*/  MUFU.RCP R3, R3 ;  /* 0x0000000300037308 */ /* 0x002e6c0000001000 */
[----:B------:R-:W-:Y:S02]  /*7500*/  UMOV UR43, UR5 ;  /* 0x00000005002b7c82 */ /* 0x000fe40008000000 */
[----:B------:R-:W-:Y:S04]  /*7510*/  UIMAD UR4, UR43, UR8, UR9 ;  /* 0x000000082b0472a4 */ /* 0x000fe8000f8e0209 */
[----:B------:R-:W-:Y:S01]  /*7520*/  UISETP.GT.U32.AND UP0, UPT, UR6, UR4, UPT ;  /* 0x000000040600728c */ /* 0x000fe2000bf04070 */
[----:B-1----:R-:W-:Y:S10]  /*7530*/  VIADD R8, R3, 0xffffffe ;  /* 0x0ffffffe03087836 */ /* 0x002ff40000000000 */
[----:B------:R-:W-:Y:S01]  /*7540*/  @!UP0 UIADD3 UR4, UPT, UPT, UR4, -UR6, URZ ;  /* 0x8000000604048290 */ /* 0x000fe2000fffe0ff */
[----:B------:R-:W1:Y:S01]  /*7550*/  F2I.FTZ.U32.TRUNC.NTZ R0, R8 ;  /* 0x0000000800007305 */ /* 0x000e62000021f000 */
[----:B------:R-:W-:Y:S02]  /*7560*/  @!UP0 UIADD3 UR43, UPT, UPT, UR43, 0x1, URZ ;  /* 0x000000012b2b8890 */ /* 0x000fe4000fffe0ff */
[----:B------:R-:W-:Y:S02]  /*7570*/  UISETP.GE.U32.AND UP2, UPT, UR4, UR6, UPT ;  /* 0x000000060400728c */ /* 0x000fe4000bf46070 */
[----:B------:R-:W-:Y:S02]  /*7580*/  ULOP3.LUT UR4, UR23, UR52, URZ, 0x3c, !UPT ;  /* 0x0000003417047292 */ /* 0x000fe4000f8e3cff */
[----:B------:R-:W-:Y:S02]  /*7590*/  UISETP.NE.AND UP0, UPT, UR52, URZ, UPT ;  /* 0x000000ff3400728c */ /* 0x000fe4000bf05270 */
[----:B------:R-:W-:Y:S05]  /*75a0*/  UISETP.GE.AND UP1, UPT, UR4, URZ, UPT ;  /* 0x000000ff0400728c */ /* 0x000fea000bf26270 */
[----:B------:R-:W-:Y:S01]  /*75b0*/  @UP2 UIADD3 UR43, UPT, UPT, UR43, 0x1, URZ ;  /* 0x000000012b2b2890 */ /* 0x000fe2000fffe0ff */
[----:B-1----:R-:W-:Y:S05]  /*75c0*/  R2UR UR5, R0 ;  /* 0x00000000000572ca */ /* 0x002fea00000e0000 */
[----:B------:R-:W-:Y:S02]  /*75d0*/  @!UP1 UIADD3 UR43, UPT, UPT, -UR43, URZ, URZ ;  /* 0x000000ff2b2b9290 */ /* 0x000fe4000fffe1ff */
[----:B------:R-:W-:Y:S06]  /*75e0*/  @!UP0 ULOP3.LUT UR43, URZ, UR52, URZ, 0x33, !UPT ;  /* 0x00000034ff2b8292 */ /* 0x000fec000f8e33ff */
[----:B------:R-:W-:Y:S01]  /*75f0*/  UIADD3 UR4, UPT, UPT, URZ, -UR5, URZ ;  /* 0x80000005ff047290 */ /* 0x000fe2000fffe0ff */
[----:B------:R-:W-:Y:S03]  /*7600*/  IMAD.U32 R0, RZ, RZ, UR43 ;  /* 0x0000002bff007e24 */ /* 0x000fe6000f8e00ff */
[----:B------:R-:W-:Y:S02]  /*7610*/  UIMAD UR6, UR4, UR7, URZ ;  /* 0x00000007040672a4 */ /* 0x000fe4000f8e02ff */
[----:B------:R-:W-:Y:S01]  /*7620*/  IABS R0, R0 ;  /* 0x0000000000007213 */ /* 0x000fe20000000000 */
[----:B------:R-:W-:Y:S02]  /*7630*/  UMOV UR4, URZ ;  /* 0x000000ff00047c82 */ /* 0x000fe40008000000 */
[----:B------:R-:W-:Y:S01]  /*7640*/  UIMAD.WIDE.U32 UR4, UR5, UR6, UR4 ;  /* 0x00000006050472a5 */ /* 0x000fe2000f8e0004 */
[----:B------:R-:W-:Y:S01]  /*7650*/  R2UR UR8, R0 ;  /* 0x00000000000872ca */ /* 0x000fe200000e0000 */
[----:B------:R-:W-:Y:S05]  /*7660*/  IMAD.U32 R0, RZ, RZ, UR63 ;  /* 0x0000003fff007e24 */ /* 0x000fea000f8e00ff */
[----:B------:R-:W-:Y:S01]  /*7670*/  UMOV UR4, UR5 ;  /* 0x0000000500047c82 */ /* 0x000fe20008000000 */
[----:B------:R-:W-:Y:S04]  /*7680*/  IABS R9, R0 ;  /* 0x0000000000097213 */ /* 0x000fe80000000000 */
[----:B------:R-:W1:Y:S02]  /*7690*/  I2F.RP R0, R9 ;  /* 0x0000000900007306 */ /* 0x000e640000209400 */
[----:B------:R-:W-:Y:S07]  /*76a0*/  UIMAD.WIDE.U32 UR4, UR4, UR8, URZ ;  /* 0x00000008040472a5 */ /* 0x000fee000f8e00ff */
[----:B------:R-:W-:Y:S02]  /*76b0*/  UMOV UR44, UR5 ;  /* 0x00000005002c7c82 */ /* 0x000fe40008000000 */
[----:B------:R-:W-:Y:S04]  /*76c0*/  UIADD3 UR4, UPT, UPT, -UR44, URZ, URZ ;  /* 0x000000ff2c047290 */ /* 0x000fe8000fffe1ff */
[----:B------:R-:W-:Y:S01]  /*76d0*/  UIMAD UR4, UR7, UR4, UR8 ;  /* 0x00000004070472a4 */ /* 0x000fe2000f8e0208 */
[----:B-1----:R-:W1:Y:S03]  /*76e0*/  MUFU.RCP R0, R0 ;  /* 0x0000000000007308 */ /* 0x002e660000001000 */
[----:B------:R-:W-:Y:S11]  /*76f0*/  UISETP.GT.U32.AND UP0, UPT, UR7, UR4, UPT ;  /* 0x000000040700728c */ /* 0x000ff6000bf04070 */
[----:B------:R-:W-:Y:S02]  /*7700*/  @!UP0 UIADD3 UR4, UPT, UPT, UR4, -UR7, URZ ;  /* 0x8000000704048290 */ /* 0x000fe4000fffe0ff */
[----:B------:R-:W-:Y:S01]  /*7710*/  @!UP0 UIADD3 UR44, UPT, UPT, UR44, 0x1, URZ ;  /* 0x000000012c2c8890 */ /* 0x000fe2000fffe0ff */
[----:B-1----:R-:W-:Y:S01]  /*7720*/  IADD3 R10, PT, PT, R0, 0xffffffe, RZ ;  /* 0x0ffffffe000a7810 */ /* 0x002fe20007ffe0ff */
[----:B------:R-:W-:Y:S02]  /*7730*/  UISETP.GE.U32.AND UP1, UPT, UR4, UR7, UPT ;  /* 0x000000070400728c */ /* 0x000fe4000bf26070 */
[----:B------:R-:W-:Y:S01]  /*7740*/  ULOP3.LUT UR4, UR43, UR16, URZ, 0x3c, !UPT ;  /* 0x000000102b047292 */ /* 0x000fe2000f8e3cff */
[----:B------:R-:W1:Y:S03]  /*7750*/  F2I.FTZ.U32.TRUNC.NTZ R11, R10 ;  /* 0x0000000a000b7305 */ /* 0x000e66000021f000 */
[----:B------:R-:W-:Y:S05]  /*7760*/  UISETP.GE.AND UP0, UPT, UR4, URZ, UPT ;  /* 0x000000ff0400728c */ /* 0x000fea000bf06270 */
[----:B------:R-:W-:Y:S02]  /*7770*/  @UP1 UIADD3 UR44, UPT, UPT, UR44, 0x1, URZ ;  /* 0x000000012c2c1890 */ /* 0x000fe4000fffe0ff */
[----:B------:R-:W-:Y:S04]  /*7780*/  UISETP.NE.AND UP1, UPT, UR16, URZ, UPT ;  /* 0x000000ff1000728c */ /* 0x000fe8000bf25270 */
[----:B------:R-:W-:Y:S01]  /*7790*/  @!UP0 UIADD3 UR44, UPT, UPT, -UR44, URZ, URZ ;  /* 0x000000ff2c2c8290 */ /* 0x000fe2000fffe1ff */
[--C-:B-1----:R-:W-:Y:S02]  /*77a0*/  IMAD.MOV R8, RZ, RZ, -R11.reuse ;  /* 0x000000ffff087224 */ /* 0x102fe400078e0a0b */
[----:B------:R-:W-:Y:S02]  /*77b0*/  IMAD.MOV.U32 R10, RZ, RZ, RZ ;  /* 0x000000ffff0a7224 */ /* 0x000fe400078e00ff */
[----:B------:R-:W-:Y:S02]  /*77c0*/  IMAD R3, R8, R9, RZ ;  /* 0x0000000908037224 */ /* 0x000fe400078e02ff */
[----:B------:R-:W-:Y:S02]  /*77d0*/  @!UP1 ULOP3.LUT UR44, URZ, UR16, URZ, 0x33, !UPT ;  /* 0x00000010ff2c9292 */ /* 0x000fe4000f8e33ff */
[----:B------:R-:W-:Y:S01]  /*77e0*/  UISETP.NE.AND UP1, UPT, UR38, 0x1, UPT ;  /* 0x000000012600788c */ /* 0x000fe2000bf25270 */
[----:B------:R-:W-:Y:S04]  /*77f0*/  IMAD.HI.U32 R11, R11, R3, R10 ;  /* 0x000000030b0b7227 */ /* 0x000fe800078e000a */
[----:B------:R-:W-:Y:S05]  /*7800*/  IMAD.U32 R0, RZ, RZ, UR44 ;  /* 0x0000002cff007e24 */ /* 0x000fea000f8e00ff */
[----:B------:R-:W-:Y:S01]  /*7810*/  IABS R0, R0 ;  /* 0x0000000000007213 */ /* 0x000fe20000000000 */
[----:B------:R-:W1:Y:S04]  /*7820*/  @!UP1 LDCU.128 UR12, c[0x0][0xc10] ;  /* 0x00018200ff0c97ac */ /* 0x000e680008000c00 */
[----:B------:R-:W-:Y:S01]  /*7830*/  IMAD.HI.U32 R11, R11, R0, RZ ;  /* 0x000000000b0b7227 */ /* 0x000fe200078e00ff */
[----:B------:R-:W2:Y:S03]  /*7840*/  @!UP1 LDCU UR10, c[0x0][0xc20] ;  /* 0x00018400ff0a97ac */ /* 0x000ea60008000800 */
[----:B------:R-:W-:Y:S01]  /*7850*/  IMAD.MOV R3, RZ, RZ, -R11 ;  /* 0x000000ffff037224 */ /* 0x000fe200078e0a0b */
[----:B------:R-:W3:Y:S03]  /*7860*/  @!UP1 LDCU UR5, c[0x0][0xc0c] ;  /* 0x00018180ff0597ac */ /* 0x000ee60008000800 */
[C---:B------:R-:W-:Y:S01]  /*7870*/  IMAD R0, R9.reuse, R3, R0 ;  /* 0x0000000309007224 */ /* 0x040fe200078e0200 */
[----:B-1----:R-:W-:Y:S04]  /*7880*/  UIMAD.WIDE.U32 UR6, UR36, UR15, URZ ;  /* 0x0000000f240672a5 */ /* 0x002fe8000f8e00ff */
[----:B------:R-:W-:Y:S01]  /*7890*/  ISETP.GT.U32.AND P1, PT, R9, R0, PT ;  /* 0x000000000900720c */ /* 0x000fe20003f24070 */
[----:B------:R-:W-:Y:S02]  /*78a0*/  UIMAD.WIDE.U32 UR8, UR37, UR12, URZ ;  /* 0x0000000c250872a5 */ /* 0x000fe4000f8e00ff */
[----:B------:R-:W-:Y:S02]  /*78b0*/  @!UP1 UISETP.NE.AND UP0, UPT, UR14, 0x1, UPT ;  /* 0x000000010e00988c */ /* 0x000fe4000bf05270 */
[----:B------:R-:W-:Y:S01]  /*78c0*/  ULOP3.LUT UR8, UR44, UR63, URZ, 0x3c, !UPT ;  /* 0x0000003f2c087292 */ /* 0x000fe2000f8e3cff */
[----:B------:R-:W-:Y:S02]  /*78d0*/  @!UP1 UMOV UR6, UR7 ;  /* 0x0000000700069c82 */ /* 0x000fe40008000000 */
[----:B------:R-:W-:Y:S01]  /*78e0*/  @!UP1 UMOV UR4, UR9 ;  /* 0x0000000900049c82 */ /* 0x000fe20008000000 */
[----:B--2---:R-:W-:Y:S02]  /*78f0*/  @!UP1 USHF.R.U32.HI UR6, URZ, UR10, UR6 ;  /* 0x0000000aff069299 */ /* 0x004fe40008011606 */
[----:B---3--:R-:W-:Y:S02]  /*7900*/  @!UP1 UISETP.NE.AND UP2, UPT, UR5, 0x1, UPT ;  /* 0x000000010500988c */ /* 0x008fe4000bf45270 */
[----:B------:R-:W-:Y:S01]  /*7910*/  @!UP1 USEL UR6, UR36, UR6, !UP0 ;  /* 0x0000000624069287 */ /* 0x000fe2000c000000 */
[-C--:B------:R-:W-:Y:S01]  /*7920*/  @!P1 IADD3 R0, PT, PT, R0, -R9.reuse, RZ ;  /* 0x8000000900009210 */ /* 0x080fe20007ffe0ff */
[----:B------:R-:W-:Y:S01]  /*7930*/  UISETP.GE.AND UP0, UPT, UR8, URZ, UPT ;  /* 0x000000ff0800728c */ /* 0x000fe2000bf06270 */
[----:B------:R-:W-:Y:S01]  /*7940*/  @!P1 VIADD R11, R11, 0x1 ;  /* 0x000000010b0b9836 */ /* 0x000fe20000000000 */
[----:B------:R-:W-:Y:S01]  /*7950*/  @!UP1 USHF.R.U32.HI UR4, URZ, UR13, UR4 ;  /* 0x0000000dff049299 */ /* 0x000fe20008011604 */
[----:B------:R-:W-:Y:S03]  /*7960*/  ISETP.GE.U32.AND P2, PT, R0, R9, PT ;  /* 0x000000090000720c */ /* 0x000fe60003f46070 */
[----:B------:R-:W-:Y:S02]  /*7970*/  @!UP1 USEL UR7, UR37, UR4, !UP2 ;  /* 0x0000000425079287 */ /* 0x000fe4000d000000 */
[----:B------:R-:W-:Y:S02]  /*7980*/  UISETP.NE.AND UP2, UPT, UR63, URZ, UPT ;  /* 0x000000ff3f00728c */ /* 0x000fe4000bf45270 */
[----:B------:R-:W-:Y:S02]  /*7990*/  @!UP1 UIADD3 UR4, UPT, UPT, -UR7, UR6, URZ ;  /* 0x0000000607049290 */ /* 0x000fe4000fffe1ff */
[----:B------:R-:W-:Y:S02]  /*79a0*/  @!UP1 UIADD3 UR6, UPT, UPT, UR7, -UR6, URZ ;  /* 0x8000000607069290 */ /* 0x000fe4000fffe0ff */
[----:B------:R-:W-:Y:S02]  /*79b0*/  @!UP1 UIMAD UR37, UR4, UR5, UR37 ;  /* 0x00000005042592a4 */ /* 0x000fe4000f8e0225 */
[----:B------:R-:W-:Y:S01]  /*79c0*/  UIADD3 UR4, UPT, UPT, -UR43, URZ, URZ ;  /* 0x000000ff2b047290 */ /* 0x000fe2000fffe1ff */
[----:B------:R-:W-:Y:S01]  /*79d0*/  @P2 VIADD R11, R11, 0x1 ;  /* 0x000000010b0b2836 */ /* 0x000fe20000000000 */
[----:B------:R-:W-:Y:S02]  /*79e0*/  @!UP1 UIMAD UR36, UR6, UR14, UR36 ;  /* 0x0000000e062492a4 */ /* 0x000fe4000f8e0224 */
[----:B------:R-:W-:Y:S02]  /*79f0*/  UIMAD UR5, UR52, UR4, UR23 ;  /* 0x00000004340572a4 */ /* 0x000fe4000f8e0217 */
[----:B------:R-:W-:Y:S01]  /*7a00*/  UIADD3 UR4, UPT, UPT, -UR44, URZ, URZ ;  /* 0x000000ff2c047290 */ /* 0x000fe2000fffe1ff */
[----:B------:R-:W-:Y:S01]  /*7a10*/  R2UR UR45, R11 ;  /* 0x000000000b2d72ca */ /* 0x000fe200000e0000 */
[----:B------:R-:W-:Y:S02]  /*7a20*/  USHF.L.U32 UR50, UR5, 0x7, URZ ;  /* 0x0000000705327899 */ /* 0x000fe400080006ff */
[----:B------:R-:W-:Y:S10]  /*7a30*/  UIMAD UR43, UR16, UR4, UR43 ;  /* 0x00000004102b72a4 */ /* 0x000ff4000f8e022b */
[----:B------:R-:W-:Y:S02]  /*7a40*/  @!UP0 UIADD3 UR45, UPT, UPT, -UR45, URZ, URZ ;  /* 0x000000ff2d2d8290 */ /* 0x000fe4000fffe1ff */
[----:B------:R-:W-:Y:S02]  /*7a50*/  ULOP3.LUT UP0, URZ, UR11, 0x1b0, URZ, 0xc0, !UPT ;  /* 0x000001b00bff7892 */ /* 0x000fe4000f80c0ff */
[----:B------:R-:W-:Y:S04]  /*7a60*/  @!UP2 ULOP3.LUT UR45, URZ, UR63, URZ, 0x33, !UPT ;  /* 0x0000003fff2da292 */ /* 0x000fe8000f8e33ff */
[----:B------:R-:W-:Y:S04]  /*7a70*/  UIADD3 UR6, UPT, UPT, -UR45, URZ, URZ ;  /* 0x000000ff2d067290 */ /* 0x000fe8000fffe1ff */
[----:B------:R-:W-:Y:S01]  /*7a80*/  UIMAD UR44, UR63, UR6, UR44 ;  /* 0x000000063f2c72a4 */ /* 0x000fe2000f8e022c */
[----:B------:R-:W-:Y:S11]  /*7a90*/  BRA.U !UP0, `(.L_x_104) ;  /* 0x0000000108407547 */ /* 0x000ff6000b800000 */
[----:B------:R-:W1:Y:S01]  /*7aa0*/  LDCU.64 UR8, c[0x4][0x80] ;  /* 0x01001000ff0877ac */ /* 0x000e620008000a00 */
[----:B------:R-:W-:Y:S01]  /*7ab0*/  MOV R15, 0x0 ;  /* 0x00000000000f7802 */ /* 0x000fe20000000f00 */
[----:B------:R-:W-:Y:S02]  /*7ac0*/  HFMA2 R12, -RZ, RZ, 0, 5.9604644775390625e-08 ;  /* 0x00000001ff0c7431 */ /* 0x000fe400000001ff */
[----:B------:R-:W-:Y:S02]  /*7ad0*/  IMAD.MOV.U32 R8, RZ, RZ, 0x70 ;  /* 0x00000070ff087424 */ /* 0x000fe400078e00ff */
[----:B------:R-:W-:Y:S01]  /*7ae0*/  IMAD.MOV.U32 R13, RZ, RZ, RZ ;  /* 0x000000ffff0d7224 */ /* 0x000fe200078e00ff */
[----:B------:R-:W2:Y:S01]  /*7af0*/  LDCU.64 UR6, c[0x4][0x88] ;  /* 0x01001100ff0677ac */ /* 0x000ea20008000a00 */
[----:B------:R-:W3:Y:S01]  /*7b00*/  LDC.64 R14, c[0x4][R15] ;  /* 0x010000000f0e7b82 */ /* 0x000ee20000000a00 */
[----:B------:R-:W4:Y:S01]  /*7b10*/  LDCU.64 UR4, c[0x4][0x8] ;  /* 0x01000100ff0477ac */ /* 0x000f220008000a00 */
[----:B-1----:R-:W-:Y:S01]  /*7b20*/  MOV R5, UR9 ;  /* 0x0000000900057c02 */ /* 0x002fe20008000f00 */
[----:B------:R-:W-:Y:S01]  /*7b30*/  IMAD.U32 R4, RZ, RZ, UR8 ;  /* 0x00000008ff047e24 */ /* 0x000fe2000f8e00ff */
[----:B--2---:R-:W-:Y:S01]  /*7b40*/  MOV R7, UR7 ;  /* 0x0000000700077c02 */ /* 0x004fe20008000f00 */
[----:B------:R-:W-:Y:S01]  /*7b50*/  IMAD.U32 R6, RZ, RZ, UR6 ;  /* 0x00000006ff067e24 */ /* 0x000fe2000f8e00ff */
[----:B----4-:R-:W-:Y:S01]  /*7b60*/  MOV R11, UR5 ;  /* 0x00000005000b7c02 */ /* 0x010fe20008000f00 */
[----:B------:R-:W-:Y:S02]  /*7b70*/  IMAD.U32 R10, RZ, RZ, UR4 ;  /* 0x00000004ff0a7e24 */ /* 0x000fe4000f8e00ff */
[----:B------:R-:W-:Y:S07]  /*7b80*/  LEPC R20, `(.L_x_104) ;  /* 0x000000001014794e */ /* 0x000fee0000000000 */
[----:B---3-5:R-:W-:Y:S05]  /*7b90*/  CALL.ABS.NOINC R14 ;  /* 0x000000000e007343 */ /* 0x028fea0003c00000 */
.L_x_104:
[----:B------:R-:W-:Y:S01]  /*7ba0*/  LOP3.LUT P0, RZ, R101, 0x1b0, RZ, 0xc0, !PT ;  /* 0x000001b065ff7812 */ /* 0x000fe2000780c0ff */
[----:B------:R-:W-:Y:S11]  /*7bb0*/  BSSY.RECONVERGENT B6, `(.L_x_105) ;  /* 0x0000013000067945 */ /* 0x000ff60003800200 */
[----:B------:R-:W-:Y:S01]  /*7bc0*/  @!UPT UIADD3 URZ, UPT, UPT, URZ, URZ, URZ ;  /* 0x000000fffffff290 */ /* 0x000fe2000fffe0ff */
[----:B------:R-:W-:Y:S05]  /*7bd0*/  @!P0 BRA `(.L_x_106) ;  /* 0x0000000000408947 */ /* 0x000fea0003800000 */
        /* <DEDUP_REMOVED lines=16> */
.L_x_106:
[----:B------:R-:W-:Y:S05]  /*7ce0*/  BSYNC.RECONVERGENT B6 ;  /* 0x0000000000067941 */ /* 0x000fea0003800200 */
.L_x_105:
[----:B------:R-:W-:Y:S02]  /*7cf0*/  R2UR UR6, R99 ;  /* 0x00000000630672ca */ /* 0x000fe400000e0000 */
[----:B------:R-:W-:Y:S02]  /*7d00*/  R2UR UR5, R97 ;  /* 0x00000000610572ca */ /* 0x000fe400000e0000 */
[----:B------:R-:W-:Y:S02]  /*7d10*/  R2UR UR4, R96 ;  /* 0x00000000600472ca */ /* 0x000fe400000e0000 */
[----:B------:R-:W-:Y:S02]  /*7d20*/  ISETP.NE.U32.AND P4, PT, R84, RZ, PT ;  /* 0x000000ff5400720c */ /* 0x000fe40003f85070 */
[----:B------:R-:W-:Y:S02]  /*7d30*/  ISETP.NE.U32.AND P2, PT, RZ, UR54, PT ;  /* 0x00000036ff007c0c */ /* 0x000fe4000bf45070 */
[----:B------:R-:W-:Y:S02]  /*7d40*/  ISETP.NE.AND.EX P4, PT, R85, RZ, PT, P4 ;  /* 0x000000ff5500720c */ /* 0x000fe40003f85340 */
[----:B------:R-:W-:Y:S01]  /*7d50*/  ISETP.NE.AND.EX P2, PT, RZ, UR55, PT, P2 ;  /* 0x00000037ff007c0c */ /* 0x000fe2000bf45320 */
[----:B------:R-:W-:Y:S02]  /*7d60*/  UISETP.NE.AND UP2, UPT, UR6, URZ, UPT ;  /* 0x000000ff0600728c */ /* 0x000fe4000bf45270 */
[----:B------:R-:W-:Y:S04]  /*7d70*/  UISETP.NE.U32.AND UP0, UPT, UR5, URZ, UPT ;  /* 0x000000ff0500728c */ /* 0x000fe8000bf05070 */
[----:B------:R-:W-:Y:S01]  /*7d80*/  UISETP.NE.AND.EX UP1, UPT, UR4, URZ, UPT, UP0 ;  /* 0x000000ff0400728c */ /* 0x000fe2000bf25300 */
[----:B------:R-:W-:Y:S01]  /*7d90*/  PLOP3.LUT P1, PT, PT, PT, UP2, 0x80, 0x8 ;  /* 0x000000000008781c */ /* 0x000fe20003f2f028 */
[----:B------:R-:W-:Y:S03]  /*7da0*/  UPLOP3.LUT UP0, UPT, UPT, UPT, UPT, 0x40, 0x4 ;  /* 0x000000000004789c */ /* 0x000fe60003f0e870 */
[----:B------:R-:W-:Y:S06]  /*7db0*/  @UP2 UPLOP3.LUT UP0, UPT, UPT, UPT, UP1, 0x80, 0x8 ;  /* 0x000000000008289c */ /* 0x000fec0003f0f010 */
[----:B------:R-:W-:Y:S01]  /*7dc0*/  PLOP3.LUT P0, PT, PT, PT, UP0, 0x80, 0x8 ;  /* 0x000000000008781c */ /* 0x000fe20003f0f008 */
[----:B------:R-:W-:Y:S01]  /*7dd0*/  @!UPT UIADD3 URZ, UPT, UPT, URZ, URZ, URZ ;  /* 0x000000fffffff290 */ /* 0x000fe2000fffe0ff */
[----:B------:R-:W-:Y:S11]  /*7de0*/  BRA.U !UP1, `(.L_x_107) ;  /* 0x0000000109407547 */ /* 0x000ff6000b800000 */
[----:B------:R-:W-:Y:S01]  /*7df0*/  UISETP.NE.U32.AND UP0, UPT, UR54, URZ, UPT ;  /* 0x000000ff3600728c */ /* 0x000fe2000bf05070 */
[----:B------:R-:W-:Y:S01]  /*7e00*/  R2UR UR6, R97 ;  /* 0x00000000610672ca */ /* 0x000fe200000e0000 */
[----:B------:R-:W1:Y:S01]  /*7e10*/  LDCU.64 UR8, c[0x0][0x358] ;  /* 0x00006b00ff0877ac */ /* 0x000e620008000a00 */
[----:B------:R-:W-:Y:S02]  /*7e20*/  HFMA2 R94, -RZ, RZ, 0, 5.9604644775390625e-08 ;  /* 0x00000001ff5e7431 */ /* 0x000fe400000001ff */
[----:B------:R-:W-:Y:S01]  /*7e30*/  IMAD.MOV.U32 R0, RZ, RZ, 0x1 ;  /* 0x00000001ff007424 */ /* 0x000fe200078e00ff */
[----:B------:R-:W-:Y:S06]  /*7e40*/  UISETP.NE.AND.EX UP0, UPT, UR55, URZ, UPT, UP0 ;  /* 0x000000ff3700728c */ /* 0x000fec000bf05300 */
[----:B------:R-:W-:Y:S05]  /*7e50*/  PLOP3.LUT P3, PT, PT, PT, UP0, 0x80, 0x8 ;  /* 0x000000000008781c */ /* 0x000fea0003f6f008 */
[----:B------:R-:W2:Y:S01]  /*7e60*/  @UP0 LDCU.64 UR4, c[0x0][0x988] ;  /* 0x00013100ff0407ac */ /* 0x000ea20008000a00 */
[----:B------:R-:W-:Y:S07]  /*7e70*/  @UP0 UIMAD UR6, UR51, UR6, URZ ;  /* 0x00000006330602a4 */ /* 0x000fee000f8e02ff */
[----:B------:R-:W-:Y:S01]  /*7e80*/  @!P3 PRMT R94, R0, 0x7610, R94 ;  /* 0x00007610005eb816 */ /* 0x000fe2000000005e */
[----:B--2---:R-:W-:Y:S06]  /*7e90*/  @UP0 UIMAD.WIDE UR4, UR6, 0x4, UR4 ;  /* 0x00000004060408a5 */ /* 0x004fec000f8e0204 */
[----:B------:R-:W-:Y:S02]  /*7ea0*/  IMAD.U32 R4, RZ, RZ, UR4 ;  /* 0x00000004ff047e24 */ /* 0x000fe4000f8e00ff */
[----:B------:R-:W-:Y:S03]  /*7eb0*/  IMAD.U32 R5, RZ, RZ, UR5 ;  /* 0x00000005ff057e24 */ /* 0x000fe6000f8e00ff */
[----:B------:R-:W2:Y:S02]  /*7ec0*/  @!UP0 LDCU UR4, c[0x0][0x980] ;  /* 0x00013000ff0487ac */ /* 0x000ea40008000800 */
[----:B-1---5:R1:W5:Y:S02]  /*7ed0*/  @P3 LDG.E R41, desc[UR8][R4.64] ;  /* 0x0000000804293981 */ /* 0x022364000c1e1900 */
[----:B-12---:R-:W-:Y:S02]  /*7ee0*/  @!P3 MOV R41, UR4 ;  /* 0x000000040029bc02 */ /* 0x006fe40008000f00 */
.L_x_107:
[----:B------:R-:W-:Y:S05]  /*7ef0*/  @!P4 BRA `(.L_x_108) ;  /* 0x000000000024c947 */ /* 0x000fea0003800000 */
[----:B------:R-:W-:Y:S01]  /*7f00*/  ISETP.NE.U32.AND P3, PT, R74, RZ, PT ;  /* 0x000000ff4a00720c */ /* 0x000fe20003f65070 */
[----:B------:R-:W1:Y:S03]  /*7f10*/  LDCU.64 UR4, c[0x0][0x358] ;  /* 0x00006b00ff0477ac */ /* 0x000e660008000a00 */
[----:B------:R-:W-:Y:S11]  /*7f20*/  ISETP.NE.AND.EX P3, PT, R75, RZ, PT, P3 ;  /* 0x000000ff4b00720c */ /* 0x000ff60003f65330 */
[----:B------:R-:W-:Y:S02]  /*7f30*/  @!UPT UIADD3 URZ, UPT, UPT, URZ, URZ, URZ ;  /* 0x000000fffffff290 */ /* 0x000fe4000fffe0ff */
[----:B------:R-:W2:Y:S01]  /*7f40*/  @P3 LDC.64 R4, c[0x0][0x9a8] ;  /* 0x00026a00ff043b82 */ /* 0x000ea20000000a00 */
[----:B------:R-:W-:Y:S04]  /*7f50*/  @P3 IMAD R0, R84, UR51, RZ ;  /* 0x0000003354003c24 */ /* 0x000fe8000f8e02ff */
[----:B--2---:R-:W-:Y:S05]  /*7f60*/  @P3 IMAD.WIDE R4, R0, 0x4, R4 ;  /* 0x0000000400043825 */ /* 0x004fea00078e0204 */
[----:B-1---5:R1:W5:Y:S02]  /*7f70*/  @P3 LDG.E R38, desc[UR4][R4.64] ;  /* 0x0000000404263981 */ /* 0x022364000c1e1900 */
[----:B-1----:R-:W2:Y:S02]  /*7f80*/  @!P3 LDC R38, c[0x0][0x9a0] ;  /* 0x00026800ff26bb82 */ /* 0x002ea40000000800 */
.L_x_108:
[----:B-----5:R-:W-:Y:S01]  /*7f90*/  FSETP.NEU.AND P4, PT, R41, RZ, PT ;  /* 0x000000ff2900720b */ /* 0x020fe20003f8d000 */
[----:B------:R-:W-:Y:S01]  /*7fa0*/  BSSY B1, `(.L_x_109) ;  /* 0x000003c000017945 */ /* 0x000fe20003800000 */
[----:B------:R-:W-:Y:S01]  /*7fb0*/  SEL R6, RZ, 0xffffffff, P2 ;  /* 0xffffffffff067807 */ /* 0x000fe20001000000 */
[----:B------:R-:W-:Y:S01]  /*7fc0*/  IMAD.MOV.U32 R108, RZ, RZ, 0x1 ;  /* 0x00000001ff6c7424 */ /* 0x000fe200078e00ff */
[----:B------:R-:W-:Y:S01]  /*7fd0*/  LOP3.LUT P3, RZ, R94, 0xff, RZ, 0xc0, !PT ;  /* 0x000000ff5eff7812 */ /* 0x000fe2000786c0ff */
[----:B------:R-:W-:Y:S01]  /*7fe0*/  IMAD.IADD R39, R37, 0x1, R2 ;  /* 0x0000000125277824 */ /* 0x000fe200078e0202 */
[----:B------:R-:W-:Y:S02]  /*7ff0*/  @P1 SEL R3, RZ, 0xffffffff, P4 ;  /* 0xffffffffff031807 */ /* 0x000fe40002000000 */
[----:B------:R-:W-:Y:S02]  /*8000*/  CS2R R82, SRZ ;  /* 0x0000000000527805 */ /* 0x000fe4000001ff00 */
[----:B------:R-:W-:Y:S02]  /*8010*/  LEA R0, R88, UR49, 0x3 ;  /* 0x0000003158007c11 */ /* 0x000fe4000f8e18ff */
[----:B------:R-:W-:Y:S02]  /*8020*/  CS2R R80, SRZ ;  /* 0x0000000000507805 */ /* 0x000fe4000001ff00 */
[----:B------:R-:W-:Y:S02]  /*8030*/  @P0 SEL R3, R6, R3, !P3 ;  /* 0x0000000306030207 */ /* 0x000fe40005800000 */
[----:B------:R-:W-:Y:S02]  /*8040*/  CS2R R78, SRZ ;  /* 0x00000000004e7805 */ /* 0x000fe4000001ff00 */
[----:B------:R-:W-:Y:S02]  /*8050*/  LEA R103, R36, UR49, 0x3 ;  /* 0x0000003124677c11 */ /* 0x000fe4000f8e18ff */
[----:B------:R-:W-:Y:S02]  /*8060*/  CS2R R76, SRZ ;  /* 0x00000000004c7805 */ /* 0x000fe4000001ff00 */
[----:B------:R-:W-:Y:S02]  /*8070*/  @P1 LOP3.LUT R3, R3, 0x1, RZ, 0xc0, !PT ;  /* 0x0000000103031812 */ /* 0x000fe400078ec0ff */
[----:B------:R-:W-:Y:S02]  /*8080*/  SHF.L.U32 R4, R90, 0x1f, RZ ;  /* 0x0000001f5a047819 */ /* 0x000fe400000006ff */
[----:B------:R-:W-:Y:S02]  /*8090*/  ISETP.NE.U32.OR P6, PT, R3, 0x1, !P1 ;  /* 0x000000010300780c */ /* 0x000fe40004fc5470 */
[----:B------:R-:W-:Y:S02]  /*80a0*/  PLOP3.LUT P2, PT, PT, PT, UP1, 0x80, 0x8 ;  /* 0x000000000008781c */ /* 0x000fe40003f4f018 */
[----:B------:R-:W-:Y:S02]  /*80b0*/  SEL R3, RZ, 0xffffffff, P4 ;  /* 0xffffffffff037807 */ /* 0x000fe40002000000 */
[----:B------:R-:W-:Y:S07]  /*80c0*/  P2R R102, PR, RZ, 0x40 ;  /* 0x00000040ff667803 */ /* 0x000fee0000000000 */
[----:B------:R-:W-:Y:S02]  /*80d0*/  @P6 SHF.L.U32 R5, R87, 0x1f, RZ ;  /* 0x0000001f57056819 */ /* 0x000fe400000006ff */
[----:B------:R-:W-:Y:S02]  /*80e0*/  @P2 SEL R3, R6, R3, !P3 ;  /* 0x0000000306032207 */ /* 0x000fe40005800000 */
[----:B------:R-:W1:Y:S02]  /*80f0*/  @P6 SYNCS.PHASECHK.TRANS64.TRYWAIT P1, [R0+URZ+0x220], R5 ;  /* 0x00022005000065a7 */ /* 0x000e6400080211ff */
[----:B------:R-:W-:Y:S04]  /*8100*/  LOP3.LUT R3, R3, 0x1, RZ, 0xc0, !PT ;  /* 0x0000000103037812 */ /* 0x000fe800078ec0ff */
[----:B------:R-:W-:Y:S04]  /*8110*/  ISETP.NE.U32.AND P5, PT, R3, 0x1, PT ;  /* 0x000000010300780c */ /* 0x000fe80003fa5070 */
[----:B------:R-:W-:Y:S01]  /*8120*/  P2R R109, PR, RZ, 0x20 ;  /* 0x00000020ff6d7803 */ /* 0x000fe20000000000 */
[----:B------:R3:W4:Y:S01]  /*8130*/  SYNCS.PHASECHK.TRANS64.TRYWAIT P0, [R103+URZ+0x260], R4 ;  /* 0x00026004670075a7 */ /* 0x00072200080011ff */
[----:B-1----:R-:W-:Y:S01]  /*8140*/  @P6 SEL R108, RZ, 0x1, !P1 ;  /* 0x00000001ff6c6807 */ /* 0x002fe20004800000 */
[----:B---3--:R-:W-:Y:S06]  /*8150*/  @!P6 BRA `(.L_x_110) ;  /* 0x000000000080e947 */ /* 0x008fec0003800000 */
[----:B------:R-:W-:Y:S01]  /*8160*/  @P5 IMAD R6, R88, 0x1000, R91 ;  /* 0x0000100058065824 */ /* 0x000fe200078e025b */
[----:B------:R-:W1:Y:S01]  /*8170*/  S2R R2, SR_CgaCtaId ;  /* 0x0000000000027919 */ /* 0x000e620000008800 */
[----:B------:R-:W-:Y:S01]  /*8180*/  ISETP.NE.AND P1, PT, R108, RZ, PT ;  /* 0x000000ff6c00720c */ /* 0x000fe20003f25270 */
[----:B------:R-:W-:Y:S01]  /*8190*/  BSSY B0, `(.L_x_111) ;  /* 0x000000b000007945 */ /* 0x000fe20003800000 */
[----:B------:R-:W-:Y:S01]  /*81a0*/  @P5 VIADD R5, R6, UR49 ;  /* 0x0000003106055c36 */ /* 0x000fe20008000000 */
[----:B------:R-:W-:Y:S02]  /*81b0*/  CS2R R78, SRZ ;  /* 0x00000000004e7805 */ /* 0x000fe4000001ff00 */
[----:B------:R-:W-:Y:S02]  /*81c0*/  CS2R R76, SRZ ;  /* 0x00000000004c7805 */ /* 0x000fe4000001ff00 */
[----:B------:R-:W-:Y:S01]  /*81d0*/  CS2R R82, SRZ ;  /* 0x0000000000527805 */ /* 0x000fe2000001ff00 */
[----:B------:R-:W-:Y:S01]  /*81e0*/  @P5 IMAD R5, R92, -0x10, R5 ;  /* 0xfffffff05c055824 */ /* 0x000fe200078e0205 */
[----:B------:R-:W-:Y:S04]  /*81f0*/  CS2R R80, SRZ ;  /* 0x0000000000507805 */ /* 0x000fe8000001ff00 */
[----:B------:R-:W-:Y:S05]  /*8200*/  @P1 BRA `(.L_x_112) ;  /* 0x00000000000c1947 */ /* 0x000fea0003800000 */
[----:B------:R-:W-:Y:S04]  /*8210*/  SHF.L.U32 R3, R87, 0x1f, RZ ;  /* 0x0000001f57037819 */ /* 0x000fe800000006ff */
[----:B------:R-:W3:Y:S02]  /*8220*/  SYNCS.PHASECHK.TRANS64.TRYWAIT P1, [R0+URZ+0x220], R3 ;  /* 0x00022003000075a7 */ /* 0x000ee400080211ff */
[----:B---3--:R-:W-:Y:S05]  /*8230*/  @!P1 BRA `(.L_x_113) ;  /* 0x0000002c00649947 */ /* 0x008fea0003800000 */
.L_x_112:
[----:B------:R-:W-:Y:S05]  /*8240*/  BSYNC B0 ;  /* 0x0000000000007941 */ /* 0x000fea0003800000 */
.L_x_111:
[----:B------:R-:W-:Y:S01]  /*8250*/  ISETP.NE.AND P1, PT, R109, RZ, PT ;  /* 0x000000ff6d00720c */ /* 0x000fe20003f25270 */
[----:B---3--:R-:W-:Y:S02]  /*8260*/  VIADD R3, R0, 0x230 ;  /* 0x0000023000037836 */ /* 0x008fe40000000000 */
[----:B------:R-:W-:Y:S03]  /*8270*/  VIADD R88, R88, 0x1 ;  /* 0x0000000158587836 */ /* 0x000fe60000000000 */
[----:B-1----:R-:W-:Y:S07]  /*8280*/  PRMT R2, R2, 0x654, R3 ;  /* 0x0000065402027816 */ /* 0x002fee0000000003 */
[----:B------:R1:W3:Y:S04]  /*8290*/  @P1 LDS.128 R76, [R6+UR49+0x400] ;  /* 0x00040031064c1984 */ /* 0x0002e80008000c00 */
[----:B------:R1:W1:Y:S01]  /*82a0*/  @P1 LDS.128 R80, [R5+0x410] ;  /* 0x0004100005501984 */ /* 0x0002620000000c00 */
[C---:B------:R-:W-:Y:S01]  /*82b0*/  ISETP.NE.AND P1, PT, R88.reuse, 0x2, PT ;  /* 0x000000025800780c */ /* 0x040fe20003f25270 */
[----:B------:R-:W-:Y:S01]  /*82c0*/  @!PT LDS RZ, [RZ] ;  /* 0x00000000fffff984 */ /* 0x000fe20000000800 */
[----:B------:R-:W-:Y:S01]  /*82d0*/  @!PT LDS RZ, [RZ] ;  /* 0x00000000fffff984 */ /* 0x000fe20000000800 */
[----:B------:R-:W-:Y:S01]  /*82e0*/  @!PT LDS RZ, [RZ] ;  /* 0x00000000fffff984 */ /* 0x000fe20000000800 */
[----:B------:R-:W-:Y:S01]  /*82f0*/  @!PT LDS RZ, [RZ] ;  /* 0x00000000fffff984 */ /* 0x000fe20000000800 */
[----:B------:R5:W-:Y:S06]  /*8300*/  MEMBAR.ALL.CTA ;  /* 0x0000000000007992 */ /* 0x000bec0000008000 */
[----:B-----5:R-:W5:Y:S01]  /*8310*/  FENCE.VIEW.ASYNC.S ;  /* 0x00000000000073c6 */ /* 0x020f620000000000 */
[----:B------:R-:W-:Y:S02]  /*8320*/  SEL R0, RZ, 0x1, P1 ;  /* 0x00000001ff007807 */ /* 0x000fe40000800000 */
[----:B------:R-:W-:Y:S02]  /*8330*/  SEL R88, R88, RZ, P1 ;  /* 0x000000ff58587207 */ /* 0x000fe40000800000 */
[----:B------:R-:W-:Y:S01]  /*8340*/  LOP3.LUT R87, R87, R0, RZ, 0x3c, !PT ;  /* 0x0000000057577212 */ /* 0x000fe200078e3cff */
[----:B-----5:R1:W-:Y:S06]  /*8350*/  SYNCS.ARRIVE.TRANS64.RED.A1T0 RZ, [R2+URZ], RZ ;  /* 0x000000ff02ff79a7 */ /* 0x0203ec00081004ff */
.L_x_110:
[----:B------:R-:W-:Y:S05]  /*8360*/  BSYNC B1 ;  /* 0x0000000000017941 */ /* 0x000fea0003800000 */
.L_x_109:
[----:B------:R-:W-:Y:S04]  /*8370*/  SHF.R.U32.HI R0, RZ, 0x15, R39 ;  /* 0x00000015ff007819 */ /* 0x000fe80000011627 */
[----:B------:R-:W-:Y:S01]  /*8380*/  LOP3.LUT P1, RZ, R0, 0x3, R95, 0x48, !PT ;  /* 0x0000000300ff7812 */ /* 0x000fe2000782485f */
[----:B------:R-:W-:Y:S01]  /*8390*/  @!UPT UIADD3 URZ, UPT, UPT, URZ, URZ, URZ ;  /* 0x000000fffffff290 */ /* 0x000fe2000fffe0ff */
[----:B----4-:R-:W-:Y:S11]  /*83a0*/  @P0 BRA `(.L_x_114) ;  /* 0x0000000000080947 */ /* 0x010ff60003800000 */
[----:B------:R-:W4:Y:S02]  /*83b0*/  SYNCS.PHASECHK.TRANS64.TRYWAIT P0, [R103+URZ+0x260], R4 ;  /* 0x00026004670075a7 */ /* 0x000f2400080011ff */
[----:B----4-:R-:W-:Y:S05]  /*83c0*/  @!P0 BRA `(.L_x_115) ;  /* 0x0000002c00148947 */ /* 0x010fea0003800000 */
.L_x_114:
[----:B------:R-:W-:Y:S04]  /*83d0*/  BSSY.RECONVERGENT B6, `(.L_x_116) ;  /* 0x0000012000067945 */ /* 0x000fe80003800200 */
[----:B------:R-:W-:Y:S05]  /*83e0*/  @!P1 BRA `(.L_x_117) ;  /* 0x0000000000409947 */ /* 0x000fea0003800000 */
[----:B------:R-:W5:Y:S01]  /*83f0*/  LDCU.64 UR8, c[0x4][0x70] ;  /* 0x01000e00ff0877ac */ /* 0x000f620008000a00 */
[----:B------:R-:W-:Y:S01]  /*8400*/  MOV R3, 0x0 ;  /* 0x0000000000037802 */ /* 0x000fe20000000f00 */
[----:B------:R-:W-:Y:S02]  /*8410*/  HFMA2 R12, -RZ, RZ, 0, 5.9604644775390625e-08 ;  /* 0x00000001ff0c7431 */ /* 0x000fe400000001ff */
[----:B------:R-:W-:Y:S02]  /*8420*/  IMAD.MOV.U32 R8, RZ, RZ, 0x192 ;  /* 0x00000192ff087424 */ /* 0x000fe400078e00ff */
[----:B------:R-:W-:Y:S01]  /*8430*/  IMAD.MOV.U32 R13, RZ, RZ, RZ ;  /* 0x000000ffff0d7224 */ /* 0x000fe200078e00ff */
[----:B------:R-:W2:Y:S01]  /*8440*/  LDCU.64 UR6, c[0x4][0x78] ;  /* 0x01000f00ff0677ac */ /* 0x000ea20008000a00 */
[----:B-1----:R-:W1:Y:S01]  /*8450*/  LDC.64 R2, c[0x4][R3] ;  /* 0x0100000003027b82 */ /* 0x002e620000000a00 */
[----:B------:R-:W3:Y:S01]  /*8460*/  LDCU.64 UR4, c[0x4][0x10] ;  /* 0x01000200ff0477ac */ /* 0x000ee20008000a00 */
[----:B-----5:R-:W-:Y:S01]  /*8470*/  MOV R5, UR9 ;  /* 0x0000000900057c02 */ /* 0x020fe20008000f00 */
[----:B----4-:R-:W-:Y:S01]  /*8480*/  IMAD.U32 R4, RZ, RZ, UR8 ;  /* 0x00000008ff047e24 */ /* 0x010fe2000f8e00ff */
[----:B--2---:R-:W-:Y:S01]  /*8490*/  MOV R7, UR7 ;  /* 0x0000000700077c02 */ /* 0x004fe20008000f00 */
[----:B------:R-:W-:Y:S01]  /*84a0*/  IMAD.U32 R6, RZ, RZ, UR6 ;  /* 0x00000006ff067e24 */ /* 0x000fe2000f8e00ff */
[----:B---3--:R-:W-:Y:S01]  /*84b0*/  MOV R11, UR5 ;  /* 0x00000005000b7c02 */ /* 0x008fe20008000f00 */
[----:B------:R-:W-:Y:S02]  /*84c0*/  IMAD.U32 R10, RZ, RZ, UR4 ;  /* 0x00000004ff0a7e24 */ /* 0x000fe4000f8e00ff */
[----:B------:R-:W-:Y:S07]  /*84d0*/  LEPC R20, `(.L_x_117) ;  /* 0x000000001014794e */ /* 0x000fee0000000000 */
[----:B-1----:R-:W-:Y:S05]  /*84e0*/  CALL.ABS.NOINC R2 ;  /* 0x0000000002007343 */ /* 0x002fea0003c00000 */
.L_x_117:
[----:B------:R-:W-:Y:S05]  /*84f0*/  BSYNC.RECONVERGENT B6 ;  /* 0x0000000000067941 */ /* 0x000fea0003800200 */
.L_x_116:
[-C--:B---3--:R-:W-:Y:S01]  /*8500*/  F2FP.F16.E4M3.UNPACK_B R42, R76.reuse ;  /* 0x0000004cff2a723e */ /* 0x088fe200020006ff */
[----:B------:R-:W-:Y:S05]  /*8510*/  WARPSYNC.ALL ;  /* 0x0000000000007948 */ /* 0x000fea0003800000 */
[----:B------:R-:W-:Y:S01]  /*8520*/  R2UR UR4, R39 ;  /* 0x00000000270472ca */ /* 0x000fe200000e0000 */
[--C-:B------:R-:W-:Y:S01]  /*8530*/  HADD2.F32 R40, -RZ, R42.reuse.H0_H0 ;  /* 0x2000002aff287230 */ /* 0x100fe20000004100 */
[----:B------:R-:W-:Y:S01]  /*8540*/  F2FP.F16.E4M3.UNPACK_B R44, R76.H1 ;  /* 0x0000004cff2c723e */ /* 0x000fe200030006ff */
[----:B------:R-:W-:Y:S01]  /*8550*/  HADD2.F32 R43, -RZ, R42.H1_H1 ;  /* 0x3000002aff2b7230 */ /* 0x000fe20000004100 */
[-C--:B------:R-:W-:Y:S01]  /*8560*/  F2FP.F16.E4M3.UNPACK_B R46, R77.reuse ;  /* 0x0000004dff2e723e */ /* 0x080fe200020006ff */
[----:B------:R-:W-:Y:S01]  /*8570*/  BSSY.RECONVERGENT B0, `(.L_x_118) ;  /* 0x0000099000007945 */ /* 0x000fe20003800200 */
[----:B------:R-:W-:Y:S01]  /*8580*/  F2FP.F16.E4M3.UNPACK_B R48, R77.H1 ;  /* 0x0000004dff30723e */ /* 0x000fe200030006ff */
[--C-:B------:R-:W-:Y:S01]  /*8590*/  HADD2.F32 R42, -RZ, R44.reuse.H0_H0 ;  /* 0x2000002cff2a7230 */ /* 0x100fe20000004100 */
[-C--:B------:R-:W-:Y:S01]  /*85a0*/  F2FP.F16.E4M3.UNPACK_B R50, R78.reuse ;  /* 0x0000004eff32723e */ /* 0x080fe200020006ff */
[----:B------:R-:W-:Y:S01]  /*85b0*/  HADD2.F32 R44, -RZ, R44.H1_H1 ;  /* 0x3000002cff2c7230 */ /* 0x000fe20000004100 */
[----:B------:R-:W-:Y:S01]  /*85c0*/  F2FP.F16.E4M3.UNPACK_B R52, R78.H1 ;  /* 0x0000004eff34723e */ /* 0x000fe200030006ff */
[--C-:B------:R-:W-:Y:S01]  /*85d0*/  HADD2.F32 R45, -RZ, R46.reuse.H0_H0 ;  /* 0x2000002eff2d7230 */ /* 0x100fe20000004100 */
[----:B------:R-:W-:Y:S01]  /*85e0*/  F2FP.F16.E4M3.UNPACK_B R54, R79 ;  /* 0x0000004fff36723e */ /* 0x000fe200020006ff */
[----:B-1--4-:R-:W-:Y:S01]  /*85f0*/  LDTM.16dp32bit_t0_t15.x32 R4, tmem[UR4] ;  /* 0x00000004000479ee */ /* 0x012fe20008a80000 */
[----:B------:R-:W2:Y:S01]  /*8600*/  LDTM.16dp32bit_t16_t31.x32 R4, tmem[UR4+0x20] ;  /* 0x00002004000479ee */ /* 0x000ea20008aa0000 */
[----:B------:R-:W-:Y:S01]  /*8610*/  IADD3 R111, PT, PT, R91, UR49, RZ ;  /* 0x000000315b6f7c10 */ /* 0x000fe2000fffe0ff */
[----:B------:R-:W-:Y:S01]  /*8620*/  HADD2.F32 R46, -RZ, R46.H1_H1 ;  /* 0x3000002eff2e7230 */ /* 0x000fe20000004100 */
[----:B------:R-:W-:Y:S01]  /*8630*/  SHF.L.U32 R110, R100, 0x4, RZ ;  /* 0x00000004646e7819 */ /* 0x000fe200000006ff */
[--C-:B------:R-:W-:Y:S01]  /*8640*/  HADD2.F32 R49, -RZ, R50.reuse.H0_H0 ;  /* 0x20000032ff317230 */ /* 0x100fe20000004100 */
[----:B------:R-:W-:Y:S01]  /*8650*/  ISETP.NE.AND P6, PT, R102, RZ, PT ;  /* 0x000000ff6600720c */ /* 0x000fe20003fc5270 */
[----:B------:R-:W-:Y:S01]  /*8660*/  HADD2.F32 R50, -RZ, R50.H1_H1 ;  /* 0x30000032ff327230 */ /* 0x000fe20000004100 */
[----:B------:R-:W-:Y:S01]  /*8670*/  F2FP.F16.E4M3.UNPACK_B R58, R80 ;  /* 0x00000050ff3a723e */ /* 0x000fe200020006ff */
[--C-:B------:R-:W-:Y:S01]  /*8680*/  HADD2.F32 R53, -RZ, R54.reuse.H0_H0 ;  /* 0x20000036ff357230 */ /* 0x100fe20000004100 */
[----:B------:R-:W-:Y:S01]  /*8690*/  F2FP.F16.E4M3.UNPACK_B R62, R81 ;  /* 0x00000051ff3e723e */ /* 0x000fe200020006ff */
[----:B------:R-:W-:Y:S01]  /*86a0*/  HADD2.F32 R54, -RZ, R54.H1_H1 ;  /* 0x30000036ff367230 */ /* 0x000fe20000004100 */
[----:B------:R-:W-:Y:S01]  /*86b0*/  F2FP.F16.E4M3.UNPACK_B R66, R82 ;  /* 0x00000052ff42723e */ /* 0x000fe200020006ff */
[--C-:B------:R-:W-:Y:S01]  /*86c0*/  HADD2.F32 R57, -RZ, R58.reuse.H0_H0 ;  /* 0x2000003aff397230 */ /* 0x100fe20000004100 */
[----:B------:R-:W-:Y:S01]  /*86d0*/  F2FP.F16.E4M3.UNPACK_B R70, R83 ;  /* 0x00000053ff46723e */ /* 0x000fe200020006ff */
[----:B------:R-:W-:Y:S01]  /*86e0*/  HADD2.F32 R58, -RZ, R58.H1_H1 ;  /* 0x3000003aff3a7230 */ /* 0x000fe20000004100 */
[----:B------:R-:W-:Y:S01]  /*86f0*/  F2FP.F16.E4M3.UNPACK_B R56, R79.H1 ;  /* 0x0000004fff38723e */ /* 0x000fe200030006ff */
[--C-:B------:R-:W-:Y:S01]  /*8700*/  HADD2.F32 R61, -RZ, R62.reuse.H0_H0 ;  /* 0x2000003eff3d7230 */ /* 0x100fe20000004100 */
[----:B------:R-:W-:Y:S01]  /*8710*/  F2FP.F16.E4M3.UNPACK_B R60, R80.H1 ;  /* 0x00000050ff3c723e */ /* 0x000fe200030006ff */
[----:B------:R-:W-:Y:S01]  /*8720*/  HADD2.F32 R62, -RZ, R62.H1_H1 ;  /* 0x3000003eff3e7230 */ /* 0x000fe20000004100 */
[----:B------:R-:W-:Y:S01]  /*8730*/  F2FP.F16.E4M3.UNPACK_B R64, R81.H1 ;  /* 0x00000051ff40723e */ /* 0x000fe200030006ff */
[--C-:B------:R-:W-:Y:S01]  /*8740*/  HADD2.F32 R65, -RZ, R66.reuse.H0_H0 ;  /* 0x20000042ff417230 */ /* 0x100fe20000004100 */
[----:B------:R-:W-:Y:S01]  /*8750*/  F2FP.F16.E4M3.UNPACK_B R68, R82.H1 ;  /* 0x00000052ff44723e */ /* 0x000fe200030006ff */
[----:B------:R-:W-:Y:S01]  /*8760*/  HADD2.F32 R66, -RZ, R66.H1_H1 ;  /* 0x30000042ff427230 */ /* 0x000fe20000004100 */
[----:B------:R-:W-:Y:S01]  /*8770*/  F2FP.F16.E4M3.UNPACK_B R72, R83.H1 ;  /* 0x00000053ff48723e */ /* 0x000fe200030006ff */
[C---:B--2---:R-:W-:Y:S01]  /*8780*/  FMUL R0, R38.reuse, R4 ;  /* 0x0000000426007220 */ /* 0x044fe20000400000 */
[C---:B------:R-:W-:Y:S01]  /*8790*/  FMUL R2, R38.reuse, R5 ;  /* 0x0000000526027220 */ /* 0x040fe20000400000 */
[C---:B------:R-:W-:Y:S01]  /*87a0*/  FMUL R4, R38.reuse, R8 ;  /* 0x0000000826047220 */ /* 0x040fe20000400000 */
[C---:B------:R-:W-:Y:S01]  /*87b0*/  FMUL R5, R38.reuse, R9 ;  /* 0x0000000926057220 */ /* 0x040fe20000400000 */
[C---:B------:R-:W-:Y:S01]  /*87c0*/  FFMA R0, R41.reuse, R40, R0 ;  /* 0x0000002829007223 */ /* 0x040fe20000000000 */
[C---:B------:R-:W-:Y:S01]  /*87d0*/  FFMA R2, R41.reuse, R43, R2 ;  /* 0x0000002b29027223 */ /* 0x040fe20000000002 */
[C---:B------:R-:W-:Y:S01]  /*87e0*/  FMUL R8, R38.reuse, R12 ;  /* 0x0000000c26087220 */ /* 0x040fe20000400000 */
        /* <DEDUP_REMOVED lines=9> */
[--C-:B------:R-:W-:Y:S02]  /*8880*/  HADD2.F32 R69, -RZ, R70.reuse.H0_H0 ;  /* 0x20000046ff457230 */ /* 0x100fe40000004100 */
[C---:B------:R-:W-:Y:S01]  /*8890*/  FMUL R28, R38.reuse, R32 ;  /* 0x00000020261c7220 */ /* 0x040fe20000400000 */
[----:B------:R-:W-:Y:S02]  /*88a0*/  HADD2.F32 R70, -RZ, R70.H1_H1 ;  /* 0x30000046ff467230 */ /* 0x000fe40000004100 */
[C---:B------:R-:W-:Y:S01]  /*88b0*/  FMUL R29, R38.reuse, R33 ;  /* 0x00000021261d7220 */ /* 0x040fe20000400000 */
[C---:B------:R-:W-:Y:S01]  /*88c0*/  FMUL R3, R38.reuse, R6 ;  /* 0x0000000626037220 */ /* 0x040fe20000400000 */
[C---:B------:R-:W-:Y:S01]  /*88d0*/  FMUL R7, R38.reuse, R7 ;  /* 0x0000000726077220 */ /* 0x040fe20000400000 */
[--C-:B------:R-:W-:Y:S02]  /*88e0*/  HADD2.F32 R47, -RZ, R48.reuse.H0_H0 ;  /* 0x20000030ff2f7230 */ /* 0x100fe40000004100 */
[C---:B------:R-:W-:Y:S01]  /*88f0*/  FMUL R6, R38.reuse, R10 ;  /* 0x0000000a26067220 */ /* 0x040fe20000400000 */
[C---:B------:R-:W-:Y:S01]  /*8900*/  FFMA R3, R41.reuse, R42, R3 ;  /* 0x0000002a29037223 */ /* 0x040fe20000000003 */
[----:B------:R-:W-:Y:S02]  /*8910*/  HADD2.F32 R48, -RZ, R48.H1_H1 ;  /* 0x30000030ff307230 */ /* 0x000fe40000004100 */
[C---:B------:R-:W-:Y:S01]  /*8920*/  FFMA R7, R41.reuse, R44, R7 ;  /* 0x0000002c29077223 */ /* 0x040fe20000000007 */
[C---:B------:R-:W-:Y:S01]  /*8930*/  FFMA R4, R41.reuse, R45, R4 ;  /* 0x0000002d29047223 */ /* 0x040fe20000000004 */
[----:B------:R-:W-:Y:S01]  /*8940*/  FFMA R5, R41, R46, R5 ;  /* 0x0000002e29057223 */ /* 0x000fe20000000005 */
[----:B------:R-:W-:Y:S01]  /*8950*/  ISETP.NE.AND P0, PT, R93, RZ, PT ;  /* 0x000000ff5d00720c */ /* 0x000fe20003f05270 */
[----:B------:R-:W-:Y:S01]  /*8960*/  FFMA R6, R41, R47, R6 ;  /* 0x0000002f29067223 */ /* 0x000fe20000000006 */
[----:B------:R-:W-:Y:S01]  /*8970*/  F2FP.SATFINITE.E4M3.F32.PACK_AB_MERGE_C R105, R7, R3, RZ ;  /* 0x000000030769723e */ /* 0x000fe200048070ff */
[C---:B------:R-:W-:Y:S01]  /*8980*/  FMUL R11, R38.reuse, R11 ;  /* 0x0000000b260b7220 */ /* 0x040fe20000400000 */
[--C-:B------:R-:W-:Y:S02]  /*8990*/  HADD2.F32 R51, -RZ, R52.reuse.H0_H0 ;  /* 0x20000034ff337230 */ /* 0x100fe40000004100 */
[----:B------:R-:W-:Y:S01]  /*89a0*/  FMUL R10, R38, R14 ;  /* 0x0000000e260a7220 */ /* 0x000fe20000400000 */
[----:B------:R-:W-:Y:S01]  /*89b0*/  HADD2.F32 R52, -RZ, R52.H1_H1 ;  /* 0x30000034ff347230 */ /* 0x000fe20000004100 */
[----:B------:R-:W-:Y:S01]  /*89c0*/  F2FP.SATFINITE.E4M3.F32.PACK_AB_MERGE_C R104, R2, R0, R105 ;  /* 0x000000000268723e */ /* 0x000fe20004807069 */
[C---:B------:R-:W-:Y:S01]  /*89d0*/  FFMA R11, R41.reuse, R48, R11 ;  /* 0x00000030290b7223 */ /* 0x040fe2000000000b */
[C---:B------:R-:W-:Y:S01]  /*89e0*/  FFMA R8, R41.reuse, R49, R8 ;  /* 0x0000003129087223 */ /* 0x040fe20000000008 */
[----:B------:R-:W-:Y:S01]  /*89f0*/  FFMA R9, R41, R50, R9 ;  /* 0x0000003229097223 */ /* 0x000fe20000000009 */
[C---:B------:R-:W-:Y:S01]  /*8a00*/  FMUL R15, R38.reuse, R15 ;  /* 0x0000000f260f7220 */ /* 0x040fe20000400000 */
[--C-:B------:R-:W-:Y:S01]  /*8a10*/  HADD2.F32 R55, -RZ, R56.reuse.H0_H0 ;  /* 0x20000038ff377230 */ /* 0x100fe20000004100 */
[----:B------:R-:W-:Y:S01]  /*8a20*/  F2FP.SATFINITE.E4M3.F32.PACK_AB_MERGE_C R102, R11, R6, RZ ;  /* 0x000000060b66723e */ /* 0x000fe200048070ff */
[----:B------:R-:W-:Y:S01]  /*8a30*/  FFMA R10, R41, R51, R10 ;  /* 0x00000033290a7223 */ /* 0x000fe2000000000a */
[----:B------:R-:W-:Y:S02]  /*8a40*/  HADD2.F32 R56, -RZ, R56.H1_H1 ;  /* 0x30000038ff387230 */ /* 0x000fe40000004100 */
[C---:B------:R-:W-:Y:S01]  /*8a50*/  FMUL R14, R38.reuse, R18 ;  /* 0x00000012260e7220 */ /* 0x040fe20000400000 */
[----:B------:R-:W-:Y:S01]  /*8a60*/  F2FP.SATFINITE.E4M3.F32.PACK_AB_MERGE_C R105, R5, R4, R102 ;  /* 0x000000040569723e */ /* 0x000fe20004807066 */
[----:B------:R-:W-:Y:S01]  /*8a70*/  FFMA R15, R41, R52, R15 ;  /* 0x00000034290f7223 */ /* 0x000fe2000000000f */
[----:B------:R-:W-:Y:S01]  /*8a80*/  IADD3 R102, PT, PT, R111, R110, RZ ;  /* 0x0000006e6f667210 */ /* 0x000fe20007ffe0ff */
[C---:B------:R-:W-:Y:S01]  /*8a90*/  FFMA R12, R41.reuse, R53, R12 ;  /* 0x00000035290c7223 */ /* 0x040fe2000000000c */
[C---:B------:R-:W-:Y:S01]  /*8aa0*/  FFMA R13, R41.reuse, R54, R13 ;  /* 0x00000036290d7223 */ /* 0x040fe2000000000d */
[C---:B------:R-:W-:Y:S01]  /*8ab0*/  FMUL R19, R38.reuse, R19 ;  /* 0x0000001326137220 */ /* 0x040fe20000400000 */
[--C-:B------:R-:W-:Y:S02]  /*8ac0*/  HADD2.F32 R59, -RZ, R60.reuse.H0_H0 ;  /* 0x2000003cff3b7230 */ /* 0x100fe40000004100 */
[C---:B------:R-:W-:Y:S01]  /*8ad0*/  FFMA R14, R41.reuse, R55, R14 ;  /* 0x00000037290e7223 */ /* 0x040fe2000000000e */
[----:B------:R-:W-:Y:S02]  /*8ae0*/  HADD2.F32 R60, -RZ, R60.H1_H1 ;  /* 0x3000003cff3c7230 */ /* 0x000fe40000004100 */
[C---:B------:R-:W-:Y:S01]  /*8af0*/  FMUL R18, R38.reuse, R22 ;  /* 0x0000001626127220 */ /* 0x040fe20000400000 */
[C---:B------:R-:W-:Y:S01]  /*8b00*/  FFMA R19, R41.reuse, R56, R19 ;  /* 0x0000003829137223 */ /* 0x040fe20000000013 */
[C---:B------:R-:W-:Y:S01]  /*8b10*/  FMUL R23, R38.reuse, R23 ;  /* 0x0000001726177220 */ /* 0x040fe20000400000 */
[C---:B------:R-:W-:Y:S01]  /*8b20*/  FFMA R16, R41.reuse, R57, R16 ;  /* 0x0000003929107223 */ /* 0x040fe20000000010 */
[C---:B------:R-:W-:Y:S01]  /*8b30*/  FFMA R17, R41.reuse, R58, R17 ;  /* 0x0000003a29117223 */ /* 0x040fe20000000011 */
        /* <DEDUP_REMOVED lines=20> */
[----:B------:R-:W-:Y:S01]  /*8c80*/  FFMA R31, R41, R68, R31 ;  /* 0x00000044291f7223 */ /* 0x000fe2000000001f */
[----:B------:R-:W-:Y:S01]  /*8c90*/  FMUL R35, R38, R35 ;  /* 0x0000002326237220 */ /* 0x000fe20000400000 */
[----:B------:R-:W-:Y:S01]  /*8ca0*/  F2FP.SATFINITE.E4M3.F32.PACK_AB_MERGE_C R106, R15, R10, RZ ;  /* 0x0000000a0f6a723e */ /* 0x000fe200048070ff */
[----:B------:R-:W-:Y:S01]  /*8cb0*/  FFMA R28, R41, R69, R28 ;  /* 0x00000045291c7223 */ /* 0x000fe2000000001c */
[----:B------:R-:W-:Y:S01]  /*8cc0*/  F2FP.SATFINITE.E4M3.F32.PACK_AB_MERGE_C R107, R19, R14, RZ ;  /* 0x0000000e136b723e */ /* 0x000fe200048070ff */
[C---:B------:R-:W-:Y:S01]  /*8cd0*/  FFMA R29, R41.reuse, R70, R29 ;  /* 0x00000046291d7223 */ /* 0x040fe2000000001d */
[C---:B------:R-:W-:Y:S01]  /*8ce0*/  FFMA R30, R41.reuse, R71, R30 ;  /* 0x00000047291e7223 */ /* 0x040fe2000000001e */
[----:B------:R-:W-:Y:S01]  /*8cf0*/  FFMA R35, R41, R72, R35 ;  /* 0x0000004829237223 */ /* 0x000fe20000000023 */
[----:B------:R-:W-:Y:S02]  /*8d00*/  F2FP.SATFINITE.E4M3.F32.PACK_AB_MERGE_C R106, R9, R8, R106 ;  /* 0x00000008096a723e */ /* 0x000fe4000480706a */
[----:B------:R-:W-:Y:S02]  /*8d10*/  F2FP.SATFINITE.E4M3.F32.PACK_AB_MERGE_C R107, R13, R12, R107 ;  /* 0x0000000c0d6b723e */ /* 0x000fe4000480706b */
[----:B------:R-:W-:Y:S02]  /*8d20*/  F2FP.SATFINITE.E4M3.F32.PACK_AB_MERGE_C R112, R23, R18, RZ ;  /* 0x000000121770723e */ /* 0x000fe400048070ff */
[----:B------:R-:W-:Y:S01]  /*8d30*/  F2FP.SATFINITE.E4M3.F32.PACK_AB_MERGE_C R113, R27, R22, RZ ;  /* 0x000000161b71723e */ /* 0x000fe200048070ff */
[----:B------:R1:W-:Y:S01]  /*8d40*/  STS.128 [R91+UR49+0x2400], R104 ;  /* 0x002400685b007988 */ /* 0x0003e20008000c31 */
[----:B------:R-:W-:Y:S02]  /*8d50*/  F2FP.SATFINITE.E4M3.F32.PACK_AB_MERGE_C R114, R31, R26, RZ ;  /* 0x0000001a1f72723e */ /* 0x000fe400048070ff */
[----:B------:R-:W-:Y:S02]  /*8d60*/  F2FP.SATFINITE.E4M3.F32.PACK_AB_MERGE_C R116, R35, R30, RZ ;  /* 0x0000001e2374723e */ /* 0x000fe400048070ff */
[----:B------:R-:W-:Y:S02]  /*8d70*/  F2FP.SATFINITE.E4M3.F32.PACK_AB_MERGE_C R112, R17, R16, R112 ;  /* 0x000000101170723e */ /* 0x000fe40004807070 */
[----:B------:R-:W-:Y:S02]  /*8d80*/  F2FP.SATFINITE.E4M3.F32.PACK_AB_MERGE_C R113, R21, R20, R113 ;  /* 0x000000141571723e */ /* 0x000fe40004807071 */
[----:B------:R-:W-:Y:S02]  /*8d90*/  F2FP.SATFINITE.E4M3.F32.PACK_AB_MERGE_C R114, R25, R24, R114 ;  /* 0x000000181972723e */ /* 0x000fe40004807072 */
[----:B------:R-:W-:Y:S02]  /*8da0*/  F2FP.SATFINITE.E4M3.F32.PACK_AB_MERGE_C R115, R29, R28, R116 ;  /* 0x0000001c1d73723e */ /* 0x000fe40004807074 */
[----:B------:R-:W-:Y:S02]  /*8db0*/  LEA R111, R88, UR49, 0x3 ;  /* 0x00000031586f7c11 */ /* 0x000fe4000f8e18ff */
[----:B------:R-:W-:Y:S01]  /*8dc0*/  @P6 SHF.L.U32 R116, R87, 0x1f, RZ ;  /* 0x0000001f57746819 */ /* 0x000fe200000006ff */
[----:B------:R1:W-:Y:S01]  /*8dd0*/  STS.128 [R102+0x2410], R112 ;  /* 0x0024107066007388 */ /* 0x0003e20000000c00 */
[----:B------:R-:W-:Y:S01]  /*8de0*/  @!PT LDS RZ, [RZ] ;  /* 0x00000000fffff984 */ /* 0x000fe20000000800 */
[----:B------:R-:W-:Y:S01]  /*8df0*/  @!PT LDS RZ, [RZ] ;  /* 0x00000000fffff984 */ /* 0x000fe20000000800 */
[----:B------:R-:W-:Y:S01]  /*8e00*/  @!PT LDS RZ, [RZ] ;  /* 0x00000000fffff984 */ /* 0x000fe20000000800 */
[----:B------:R-:W-:Y:S01]  /*8e10*/  @!PT LDS RZ, [RZ] ;  /* 0x00000000fffff984 */ /* 0x000fe20000000800 */
[----:B------:R2:W-:Y:S07]  /*8e20*/  MEMBAR.ALL.CTA ;  /* 0x0000000000007992 */ /* 0x0005ee0000008000 */
[----:B--2---:R-:W2:Y:S02]  /*8e30*/  FENCE.VIEW.ASYNC.S ;  /* 0x00000000000073c6 */ /* 0x004ea40000000000 */
[----:B--2---:R-:W-:Y:S06]  /*8e40*/  BAR.SYNC.DEFER_BLOCKING 0x1, 0x80 ;  /* 0x0042000000007b1d */ /* 0x004fec0000010000 */
[----:B------:R-:W-:Y:S05]  /*8e50*/  @P0 BRA `(.L_x_119) ;  /* 0x0000000000280947 */ /* 0x000fea0003800000 */
[----:B------:R-:W2:Y:S01]  /*8e60*/  LDCU.64 UR6, c[0x0][0x348] ;  /* 0x00006900ff0677ac */ /* 0x000ea20008000a00 */
[----:B------:R-:W-:Y:S01]  /*8e70*/  UIADD3 UR4, UPT, UPT, UR49, 0x2400, URZ ;  /* 0x0000240031047890 */ /* 0x000fe2000fffe0ff */
[----:B------:R-:W-:Y:S05]  /*8e80*/  UMOV UR41, UR50 ;  /* 0x0000003200297c82 */ /* 0x000fea0008000000 */
[----:B------:R-:W-:Y:S04]  /*8e90*/  MOV R101, UR4 ;  /* 0x0000000400657c02 */ /* 0x000fe80008000f00 */
[----:B------:R-:W-:Y:S01]  /*8ea0*/  R2UR UR40, R101 ;  /* 0x00000000652872ca */ /* 0x000fe200000e0000 */
[----:B--2---:R-:W-:Y:S04]  /*8eb0*/  UIADD3 UR4, UP0, UPT, UR6, 0x780, URZ ;  /* 0x0000078006047890 */ /* 0x004fe8000ff1e0ff */
[----:B------:R-:W-:Y:S09]  /*8ec0*/  UIADD3.X UR5, UPT, UPT, URZ, UR7, URZ, UP0, !UPT ;  /* 0x00000007ff057290 */ /* 0x000ff200087fe4ff */
[----:B------:R2:W-:Y:S01]  /*8ed0*/  UTMASTG.5D [UR40], [UR4] ;  /* 0x00000028040073b5 */ /* 0x0005e20008020000 */
[----:B------:R0:W-:Y:S01]  /*8ee0*/  UTMACMDFLUSH ;  /* 0x00000000000079b7 */ /* 0x0001e20000000000 */
[----:B--2---:R-:W-:Y:S04]  /*8ef0*/  DEPBAR.LE SB0, 0x1 ;  /* 0x000080400000791a */ /* 0x004fe80000000000 */
.L_x_119:
[----:B------:R-:W-:Y:S05]  /*8f00*/  BSYNC.RECONVERGENT B0 ;  /* 0x0000000000007941 */ /* 0x000fea0003800200 */
.L_x_118:
[----:B------:R-:W-:Y:S06]  /*8f10*/  BAR.SYNC.DEFER_BLOCKING 0x1, 0x80 ;  /* 0x0042000000007b1d */ /* 0x000fec0000010000 */
[----:B------:R-:W2:Y:S01]  /*8f20*/  @P6 SYNCS.PHASECHK.TRANS64.TRYWAIT P0, [R111+URZ+0x220], R116 ;  /* 0x000220746f0065a7 */ /* 0x000ea200080011ff */
[----:B------:R-:W-:Y:S01]  /*8f30*/  BSSY B1, `(.L_x_120) ;  /* 0x0000020000017945 */ /* 0x000fe20003800000 */
[----:B--2---:R-:W-:Y:S03]  /*8f40*/  @P6 SEL R108, RZ, 0x1, !P0 ;  /* 0x00000001ff6c6807 */ /* 0x004fe60004000000 */
[----:B------:R-:W-:Y:S05]  /*8f50*/  @!P6 BRA `(.L_x_121) ;  /* 0x000000000074e947 */ /* 0x000fea0003800000 */
[----:B------:R-:W-:Y:S01]  /*8f60*/  ISETP.NE.AND P1, PT, R109, RZ, PT ;  /* 0x000000ff6d00720c */ /* 0x000fe20003f25270 */
[----:B------:R-:W2:Y:S01]  /*8f70*/  S2R R0, SR_CgaCtaId ;  /* 0x0000000000007919 */ /* 0x000ea20000008800 */
[----:B------:R-:W-:Y:S01]  /*8f80*/  ISETP.NE.AND P0, PT, R108, RZ, PT ;  /* 0x000000ff6c00720c */ /* 0x000fe20003f05270 */
[----:B------:R-:W-:Y:S10]  /*8f90*/  BSSY B0, `(.L_x_122) ;  /* 0x0000008000007945 */ /* 0x000ff40003800000 */
[----:B------:R-:W-:Y:S05]  /*8fa0*/  @P1 IMAD R2, R88, 0x1000, R91 ;  /* 0x0000100058021824 */ /* 0x000fea00078e025b */
[----:B------:R-:W-:Y:S05]  /*8fb0*/  @P1 IADD3 R3, PT, PT, R2, UR49, RZ ;  /* 0x0000003102031c10 */ /* 0x000fea000fffe0ff */
[----:B------:R-:W-:Y:S01]  /*8fc0*/  @P1 IMAD.IADD R3, R3, 0x1, R110 ;  /* 0x0000000103031824 */ /* 0x000fe200078e026e */
[----:B------:R-:W-:Y:S06]  /*8fd0*/  @P0 BRA `(.L_x_123) ;  /* 0x00000000000c0947 */ /* 0x000fec0003800000 */
[----:B------:R-:W-:Y:S04]  /*8fe0*/  SHF.L.U32 R4, R87, 0x1f, RZ ;  /* 0x0000001f57047819 */ /* 0x000fe800000006ff */
[----:B------:R-:W3:Y:S02]  /*8ff0*/  SYNCS.PHASECHK.TRANS64.TRYWAIT P0, [R111+URZ+0x220], R4 ;  /* 0x000220046f0075a7 */ /* 0x000ee400080011ff */
[----:B---3--:R-:W-:Y:S05]  /*9000*/  @!P0 BRA `(.L_x_124) ;  /* 0x0000002000188947 */ /* 0x008fea0003800000 */
.L_x_123:
[----:B------:R-:W-:Y:S05]  /*9010*/  BSYNC B0 ;  /* 0x0000000000007941 */ /* 0x000fea0003800000 */
.L_x_122:
[----:B------:R-:W-:Y:S01]  /*9020*/  ISETP.NE.AND P0, PT, R109, RZ, PT ;  /* 0x000000ff6d00720c */ /* 0x000fe20003f05270 */
[----:B---3--:R-:W-:Y:S02]  /*9030*/  VIADD R111, R111, 0x230 ;  /* 0x000002306f6f7836 */ /* 0x008fe40000000000 */
[----:B------:R-:W-:Y:S03]  /*9040*/  VIADD R88, R88, 0x1 ;  /* 0x0000000158587836 */ /* 0x000fe60000000000 */
[----:B--2---:R-:W-:Y:S07]  /*9050*/  PRMT R0, R0, 0x654, R111 ;  /* 0x0000065400007816 */ /* 0x004fee000000006f */
[----:B------:R2:W3:Y:S04]  /*9060*/  @P0 LDS.128 R76, [R2+UR49+0x400] ;  /* 0x00040031024c0984 */ /* 0x0004e80008000c00 */
[----:B------:R2:W4:Y:S01]  /*9070*/  @P0 LDS.128 R80, [R3+0x410] ;  /* 0x0004100003500984 */ /* 0x0005220000000c00 */
[C---:B------:R-:W-:Y:S01]  /*9080*/  ISETP.NE.AND P0, PT, R88.reuse, 0x2, PT ;  /* 0x000000025800780c */ /* 0x040fe20003f05270 */
[----:B------:R-:W-:Y:S01]  /*9090*/  @!PT LDS RZ, [RZ] ;  /* 0x00000000fffff984 */ /* 0x000fe20000000800 */
[----:B------:R-:W-:Y:S01]  /*90a0*/  @!PT LDS RZ, [RZ] ;  /* 0x00000000fffff984 */ /* 0x000fe20000000800 */
[----:B------:R-:W-:Y:S01]  /*90b0*/  @!PT LDS RZ, [RZ] ;  /* 0x00000000fffff984 */ /* 0x000fe20000000800 */
[----:B------:R-:W-:Y:S01]  /*90c0*/  @!PT LDS RZ, [RZ] ;  /* 0x00000000fffff984 */ /* 0x000fe20000000800 */
[----:B------:R5:W-:Y:S06]  /*90d0*/  MEMBAR.ALL.CTA ;  /* 0x0000000000007992 */ /* 0x000bec0000008000 */
[----:B-----5:R-:W5:Y:S01]  /*90e0*/  FENCE.VIEW.ASYNC.S ;  /* 0x00000000000073c6 */ /* 0x020f620000000000 */
[----:B------:R-:W-:Y:S01]  /*90f0*/  SEL R88, R88, RZ, P0 ;  /* 0x000000ff58587207 */ /* 0x000fe20000000000 */
[----:B-----5:R5:W-:Y:S02]  /*9100*/  SYNCS.ARRIVE.TRANS64.RED.A1T0 RZ, [R0+URZ], RZ ;  /* 0x000000ff00ff79a7 */ /* 0x020be400081004ff */
[----:B-----5:R-:W-:Y:S04]  /*9110*/  SEL R0, RZ, 0x1, P0 ;  /* 0x00000001ff007807 */ /* 0x020fe80000000000 */
[----:B--23--:R-:W-:Y:S02]  /*9120*/  LOP3.LUT R87, R87, R0, RZ, 0x3c, !PT ;  /* 0x0000000057577212 */ /* 0x00cfe400078e3cff */
.L_x_121:
[----:B------:R-:W-:Y:S05]  /*9130*/  BSYNC B1 ;  /* 0x0000000000017941 */ /* 0x000fea0003800000 */
.L_x_120:
[----:B------:R-:W-:Y:S05]  /*9140*/  VIADD R0, R39, 0x40 ;  /* 0x0000004027007836 */ /* 0x000fea0000000000 */
[----:B------:R-:W-:Y:S04]  /*9150*/  SHF.R.U32.HI R0, RZ, 0x15, R0 ;  /* 0x00000015ff007819 */ /* 0x000fe80000011600 */
[----:B------:R-:W-:Y:S11]  /*9160*/  LOP3.LUT P0, RZ, R0, 0x3, R95, 0x48, !PT ;  /* 0x0000000300ff7812 */ /* 0x000ff6000780485f */
[----:B------:R-:W-:Y:S02]  /*9170*/  @!UPT UIADD3 URZ, UPT, UPT, URZ, URZ, URZ ;  /* 0x000000fffffff290 */ /* 0x000fe4000fffe0ff */
[----:B------:R-:W-:Y:S05]  /*9180*/  @!P0 BRA `(.L_x_125) ;  /* 0x0000000000408947 */ /* 0x000fea0003800000 */
[----:B------:R-:W2:Y:S01]  /*9190*/  LDCU.64 UR8, c[0x4][0x70] ;  /* 0x01000e00ff0877ac */ /* 0x000ea20008000a00 */
[----:B------:R-:W-:Y:S01]  /*91a0*/  MOV R3, 0x0 ;  /* 0x0000000000037802 */ /* 0x000fe20000000f00 */
[----:B------:R-:W-:Y:S02]  /*91b0*/  HFMA2 R12, -RZ, RZ, 0, 5.9604644775390625e-08 ;  /* 0x00000001ff0c7431 */ /* 0x000fe400000001ff */
[----:B------:R-:W-:Y:S02]  /*91c0*/  IMAD.MOV.U32 R8, RZ, RZ, 0x192 ;  /* 0x00000192ff087424 */ /* 0x000fe400078e00ff */
[----:B------:R-:W-:Y:S01]  /*91d0*/  IMAD.MOV.U32 R13, RZ, RZ, RZ ;  /* 0x000000ffff0d7224 */ /* 0x000fe200078e00ff */
[----:B------:R-:W3:Y:S01]  /*91e0*/  LDCU.64 UR6, c[0x4][0x78] ;  /* 0x01000f00ff0677ac */ /* 0x000ee20008000a00 */
[----:B------:R-:W1:Y:S01]  /*91f0*/  LDC.64 R2, c[0x4][R3] ;  /* 0x0100000003027b82 */ /* 0x000e620000000a00 */
[----:B------:R-:W5:Y:S01]  /*9200*/  LDCU.64 UR4, c[0x4][0x10] ;  /* 0x01000200ff0477ac */ /* 0x000f620008000a00 */
[----:B--2---:R-:W-:Y:S01]  /*9210*/  MOV R5, UR9 ;  /* 0x0000000900057c02 */ /* 0x004fe20008000f00 */
[----:B------:R-:W-:Y:S01]  /*9220*/  IMAD.U32 R4, RZ, RZ, UR8 ;  /* 0x00000008ff047e24 */ /* 0x000fe2000f8e00ff */
[----:B---3--:R-:W-:Y:S01]  /*9230*/  MOV R7, UR7 ;  /* 0x0000000700077c02 */ /* 0x008fe20008000f00 */
[----:B------:R-:W-:Y:S01]  /*9240*/  IMAD.U32 R6, RZ, RZ, UR6 ;  /* 0x00000006ff067e24 */ /* 0x000fe2000f8e00ff */
[----:B-----5:R-:W-:Y:S01]  /*9250*/  MOV R11, UR5 ;  /* 0x00000005000b7c02 */ /* 0x020fe20008000f00 */
[----:B------:R-:W-:Y:S02]  /*9260*/  IMAD.U32 R10, RZ, RZ, UR4 ;  /* 0x00000004ff0a7e24 */ /* 0x000fe4000f8e00ff */
[----:B------:R-:W-:Y:S07]  /*9270*/  LEPC R20, `(.L_x_125) ;  /* 0x000000001014794e */ /* 0x000fee0000000000 */
[----:B-1--4-:R-:W-:Y:S05]  /*9280*/  CALL.ABS.NOINC R2 ;  /* 0x0000000002007343 */ /* 0x012fea0003c00000 */
.L_x_125:
[----:B------:R-:W-:Y:S01]  /*9290*/  ISETP.NE.AND P0, PT, R93, RZ, PT ;  /* 0x000000ff5d00720c */ /* 0x000fe20003f05270 */
[----:B------:R-:W-:Y:S05]  /*92a0*/  WARPSYNC.ALL ;  /* 0x0000000000007948 */ /* 0x000fea0003800000 */
[----:B------:R-:W-:Y:S01]  /*92b0*/  R2UR UR4, R39 ;  /* 0x00000000270472ca */ /* 0x000fe200000e0000 */
[----:B------:R-:W2:Y:S01]  /*92c0*/  S2UR UR6, SR_CgaCtaId ;  /* 0x00000000000679c3 */ /* 0x000ea20000008800 */
[-C--:B------:R-:W-:Y:S01]  /*92d0*/  F2FP.F16.E4M3.UNPACK_B R42, R76.reuse ;  /* 0x0000004cff2a723e */ /* 0x080fe200020006ff */
[----:B------:R-:W-:Y:S01]  /*92e0*/  BSSY.RECONVERGENT B0, `(.L_x_126) ;  /* 0x000009a000007945 */ /* 0x000fe20003800200 */
[----:B------:R-:W-:Y:S02]  /*92f0*/  F2FP.F16.E4M3.UNPACK_B R76, R76.H1 ;  /* 0x0000004cff4c723e */ /* 0x000fe400030006ff */
[-C--:B------:R-:W-:Y:S01]  /*9300*/  F2FP.F16.E4M3.UNPACK_B R46, R77.reuse ;  /* 0x0000004dff2e723e */ /* 0x080fe200020006ff */
[--C-:B------:R-:W-:Y:S01]  /*9310*/  HADD2.F32 R40, -RZ, R42.reuse.H0_H0 ;  /* 0x2000002aff287230 */ /* 0x100fe20000004100 */
[----:B------:R-:W-:Y:S01]  /*9320*/  F2FP.F16.E4M3.UNPACK_B R77, R77.H1 ;  /* 0x0000004dff4d723e */ /* 0x000fe200030006ff */
[----:B------:R-:W-:Y:S01]  /*9330*/  HADD2.F32 R42, -RZ, R42.H1_H1 ;  /* 0x3000002aff2a7230 */ /* 0x000fe20000004100 */
[-C--:B------:R-:W-:Y:S01]  /*9340*/  F2FP.F16.E4M3.UNPACK_B R50, R78.reuse ;  /* 0x0000004eff32723e */ /* 0x080fe200020006ff */
[----:B------:R-:W-:Y:S01]  /*9350*/  HADD2.F32 R43, -RZ, R76.H0_H0 ;  /* 0x2000004cff2b7230 */ /* 0x000fe20000004100 */
[----:B------:R-:W-:Y:S01]  /*9360*/  F2FP.F16.E4M3.UNPACK_B R78, R78.H1 ;  /* 0x0000004eff4e723e */ /* 0x000fe200030006ff */
[----:B------:R-:W-:Y:S01]  /*9370*/  LDTM.16dp32bit_t0_t15.x32 R4, tmem[UR4+0x40] ;  /* 0x00004004000479ee */ /* 0x000fe20008a80000 */
[----:B------:R-:W3:Y:S01]  /*9380*/  LDTM.16dp32bit_t16_t31.x32 R4, tmem[UR4+0x60] ;  /* 0x00006004000479ee */ /* 0x000ee20008aa0000 */
[----:B------:R-:W-:Y:S01]  /*9390*/  NOP ;  /* 0x0000000000007918 */ /* 0x000fe20000000000 */
[--C-:B------:R-:W-:Y:S01]  /*93a0*/  HADD2.F32 R45, -RZ, R46.reuse.H0_H0 ;  /* 0x2000002eff2d7230 */ /* 0x100fe20000004100 */
[----:B------:R-:W-:Y:S01]  /*93b0*/  R2UR UR5, R103 ;  /* 0x00000000670572ca */ /* 0x000fe200000e0000 */
[----:B------:R-:W-:Y:S01]  /*93c0*/  HADD2.F32 R46, -RZ, R46.H1_H1 ;  /* 0x3000002eff2e7230 */ /* 0x000fe20000004100 */
[----:B------:R-:W-:Y:S01]  /*93d0*/  F2FP.F16.E4M3.UNPACK_B R54, R79 ;  /* 0x0000004fff36723e */ /* 0x000fe200020006ff */
[--C-:B------:R-:W-:Y:S01]  /*93e0*/  HADD2.F32 R49, -RZ, R50.reuse.H0_H0 ;  /* 0x20000032ff317230 */ /* 0x100fe20000004100 */
[----:B----4-:R-:W-:Y:S01]  /*93f0*/  F2FP.F16.E4M3.UNPACK_B R58, R80 ;  /* 0x00000050ff3a723e */ /* 0x010fe200020006ff */
[----:B------:R-:W-:Y:S01]  /*9400*/  HADD2.F32 R50, -RZ, R50.H1_H1 ;  /* 0x30000032ff327230 */ /* 0x000fe20000004100 */
[----:B------:R-:W-:Y:S01]  /*9410*/  F2FP.F16.E4M3.UNPACK_B R62, R81 ;  /* 0x00000051ff3e723e */ /* 0x000fe200020006ff */
[--C-:B------:R-:W-:Y:S01]  /*9420*/  HADD2.F32 R53, -RZ, R54.reuse.H0_H0 ;  /* 0x20000036ff357230 */ /* 0x100fe20000004100 */
[----:B------:R-:W-:Y:S01]  /*9430*/  F2FP.F16.E4M3.UNPACK_B R66, R82 ;  /* 0x00000052ff42723e */ /* 0x000fe200020006ff */
[----:B------:R-:W-:Y:S01]  /*9440*/  HADD2.F32 R54, -RZ, R54.H1_H1 ;  /* 0x30000036ff367230 */ /* 0x000fe20000004100 */
[----:B------:R-:W-:Y:S01]  /*9450*/  F2FP.F16.E4M3.UNPACK_B R69, R83 ;  /* 0x00000053ff45723e */ /* 0x000fe200020006ff */
[--C-:B------:R-:W-:Y:S01]  /*9460*/  HADD2.F32 R57, -RZ, R58.reuse.H0_H0 ;  /* 0x2000003aff397230 */ /* 0x100fe20000004100 */
[----:B------:R-:W-:Y:S01]  /*9470*/  F2FP.F16.E4M3.UNPACK_B R79, R79.H1 ;  /* 0x0000004fff4f723e */ /* 0x000fe200030006ff */
[----:B------:R-:W-:Y:S01]  /*9480*/  UIADD3 UR4, UPT, UPT, UR5, 0x270, URZ ;  /* 0x0000027005047890 */ /* 0x000fe2000fffe0ff */
[----:B------:R-:W-:Y:S01]  /*9490*/  HADD2.F32 R59, -RZ, R58.H1_H1 ;  /* 0x3000003aff3b7230 */ /* 0x000fe20000004100 */
[----:B------:R-:W-:Y:S01]  /*94a0*/  F2FP.F16.E4M3.UNPACK_B R80, R80.H1 ;  /* 0x00000050ff50723e */ /* 0x000fe200030006ff */
[--C-:B------:R-:W-:Y:S01]  /*94b0*/  HADD2.F32 R61, -RZ, R62.reuse.H0_H0 ;  /* 0x2000003eff3d7230 */ /* 0x100fe20000004100 */
[----:B------:R-:W-:Y:S01]  /*94c0*/  F2FP.F16.E4M3.UNPACK_B R81, R81.H1 ;  /* 0x00000051ff51723e */ /* 0x000fe200030006ff */
[----:B------:R-:W-:Y:S01]  /*94d0*/  HADD2.F32 R62, -RZ, R62.H1_H1 ;  /* 0x3000003eff3e7230 */ /* 0x000fe20000004100 */
[----:B------:R-:W-:Y:S01]  /*94e0*/  F2FP.F16.E4M3.UNPACK_B R82, R82.H1 ;  /* 0x00000052ff52723e */ /* 0x000fe200030006ff */
[--C-:B------:R-:W-:Y:S01]  /*94f0*/  HADD2.F32 R65, -RZ, R66.reuse.H0_H0 ;  /* 0x20000042ff417230 */ /* 0x100fe20000004100 */
[----:B--2---:R-:W-:Y:S01]  /*9500*/  UPRMT UR4, UR6, 0x654, UR4 ;  /* 0x0000065406047896 */ /* 0x004fe20008000004 */
[C---:B---3--:R-:W-:Y:S01]  /*9510*/  FMUL R4, R38.reuse, R4 ;  /* 0x0000000426047220 */ /* 0x048fe20000400000 */
[C---:B------:R-:W-:Y:S01]  /*9520*/  FMUL R5, R38.reuse, R5 ;  /* 0x0000000526057220 */ /* 0x040fe20000400000 */
[C---:B------:R-:W-:Y:S01]  /*9530*/  FMUL R8, R38.reuse, R8 ;  /* 0x0000000826087220 */ /* 0x040fe20000400000 */
[C---:B------:R-:W-:Y:S01]  /*9540*/  FMUL R9, R38.reuse, R9 ;  /* 0x0000000926097220 */ /* 0x040fe20000400000 */
[C---:B------:R-:W-:Y:S01]  /*9550*/  FFMA R4, R41.reuse, R40, R4 ;  /* 0x0000002829047223 */ /* 0x040fe20000000004 */
[C---:B------:R-:W-:Y:S01]  /*9560*/  FFMA R5, R41.reuse, R42, R5 ;  /* 0x0000002a29057223 */ /* 0x040fe20000000005 */
[C---:B------:R-:W-:Y:S01]  /*9570*/  FMUL R12, R38.reuse, R12 ;  /* 0x0000000c260c7220 */ /* 0x040fe20000400000 */
[C---:B------:R-:W-:Y:S01]  /*9580*/  FMUL R13, R38.reuse, R13 ;  /* 0x0000000d260d7220 */ /* 0x040fe20000400000 */
[----:B------:R-:W-:Y:S01]  /*9590*/  SYNCS.ARRIVE.TRANS64.RED.A1T0 RZ, [UR4], RZ ;  /* 0x000000ffffff79a7 */ /* 0x000fe20008100404 */
[C---:B------:R-:W-:Y:S01]  /*95a0*/  FMUL R16, R38.reuse, R16 ;  /* 0x0000001026107220 */ /* 0x040fe20000400000 */
[C---:B------:R-:W-:Y:S01]  /*95b0*/  FMUL R17, R38.reuse, R17 ;  /* 0x0000001126117220 */ /* 0x040fe20000400000 */
[C---:B------:R-:W-:Y:S01]  /*95c0*/  FMUL R0, R38.reuse, R20 ;  /* 0x0000001426007220 */ /* 0x040fe20000400000 */
[C---:B------:R-:W-:Y:S01]  /*95d0*/  FMUL R2, R38.reuse, R21 ;  /* 0x0000001526027220 */ /* 0x040fe20000400000 */
[C---:B------:R-:W-:Y:S01]  /*95e0*/  FMUL R20, R38.reuse, R24 ;  /* 0x0000001826147220 */ /* 0x040fe20000400000 */
[C---:B------:R-:W-:Y:S01]  /*95f0*/  FMUL R21, R38.reuse, R25 ;  /* 0x0000001926157220 */ /* 0x040fe20000400000 */
[----:B------:R-:W-:Y:S02]  /*9600*/  HADD2.F32 R66, -RZ, R66.H1_H1 ;  /* 0x30000042ff427230 */ /* 0x000fe40000004100 */
        /* <DEDUP_REMOVED lines=14> */
[C---:B------:R-:W-:Y:S01]  /*96f0*/  FFMA R9, R41.reuse, R46, R9 ;  /* 0x0000002e29097223 */ /* 0x040fe20000000009 */
[----:B------:R-:W-:Y:S01]  /*9700*/  FFMA R10, R41, R47, R10 ;  /* 0x0000002f290a7223 */ /* 0x000fe2000000000a */
[----:B------:R-:W-:Y:S01]  /*9710*/  HADD2.F32 R43, -RZ, R69.H0_H0 ;  /* 0x20000045ff2b7230 */ /* 0x000fe20000004100 */
[----:B-1----:R-:W-:Y:S01]  /*9720*/  F2FP.SATFINITE.E4M3.F32.PACK_AB_MERGE_C R104, R7, R6, RZ ;  /* 0x000000060768723e */ /* 0x002fe200048070ff */
[C---:B------:R-:W-:Y:S01]  /*9730*/  FMUL R11, R38.reuse, R11 ;  /* 0x0000000b260b7220 */ /* 0x040fe20000400000 */
[--C-:B------:R-:W-:Y:S02]  /*9740*/  HADD2.F32 R51, -RZ, R78.reuse.H0_H0 ;  /* 0x2000004eff337230 */ /* 0x100fe40000004100 */
[C---:B------:R-:W-:Y:S01]  /*9750*/  FMUL R14, R38.reuse, R14 ;  /* 0x0000000e260e7220 */ /* 0x040fe20000400000 */
[----:B------:R-:W-:Y:S01]  /*9760*/  HADD2.F32 R52, -RZ, R78.H1_H1 ;  /* 0x3000004eff347230 */ /* 0x000fe20000004100 */
[----:B------:R-:W-:Y:S01]  /*9770*/  F2FP.SATFINITE.E4M3.F32.PACK_AB_MERGE_C R104, R5, R4, R104 ;  /* 0x000000040568723e */ /* 0x000fe20004807068 */
[C---:B------:R-:W-:Y:S01]  /*9780*/  FFMA R11, R41.reuse, R48, R11 ;  /* 0x00000030290b7223 */ /* 0x040fe2000000000b */
[C---:B------:R-:W-:Y:S01]  /*9790*/  FFMA R12, R41.reuse, R49, R12 ;  /* 0x00000031290c7223 */ /* 0x040fe2000000000c */
[C---:B------:R-:W-:Y:S01]  /*97a0*/  FFMA R13, R41.reuse, R50, R13 ;  /* 0x00000032290d7223 */ /* 0x040fe2000000000d */
[----:B------:R-:W-:Y:S01]  /*97b0*/  FFMA R14, R41, R51, R14 ;  /* 0x00000033290e7223 */ /* 0x000fe2000000000e */
[C---:B------:R-:W-:Y:S01]  /*97c0*/  FMUL R15, R38.reuse, R15 ;  /* 0x0000000f260f7220 */ /* 0x040fe20000400000 */
[----:B------:R-:W-:Y:S01]  /*97d0*/  F2FP.F16.E4M3.UNPACK_B R83, R83.H1 ;  /* 0x00000053ff53723e */ /* 0x000fe200030006ff */
[--C-:B------:R-:W-:Y:S01]  /*97e0*/  HADD2.F32 R55, -RZ, R79.reuse.H0_H0 ;  /* 0x2000004fff377230 */ /* 0x100fe20000004100 */
[----:B------:R-:W-:Y:S01]  /*97f0*/  F2FP.SATFINITE.E4M3.F32.PACK_AB_MERGE_C R105, R11, R10, RZ ;  /* 0x0000000a0b69723e */ /* 0x000fe200048070ff */
[C---:B------:R-:W-:Y:S01]  /*9800*/  FFMA R15, R41.reuse, R52, R15 ;  /* 0x00000034290f7223 */ /* 0x040fe2000000000f */
[C---:B------:R-:W-:Y:S01]  /*9810*/  FFMA R16, R41.reuse, R53, R16 ;  /* 0x0000003529107223 */ /* 0x040fe20000000010 */
[----:B------:R-:W-:Y:S01]  /*9820*/  FFMA R17, R41, R54, R17 ;  /* 0x0000003629117223 */ /* 0x000fe20000000011 */
[----:B------:R-:W-:Y:S01]  /*9830*/  F2FP.SATFINITE.E4M3.F32.PACK_AB_MERGE_C R105, R9, R8, R105 ;  /* 0x000000080969723e */ /* 0x000fe20004807069 */
[----:B------:R-:W-:Y:S01]  /*9840*/  HADD2.F32 R56, -RZ, R79.H1_H1 ;  /* 0x3000004fff387230 */ /* 0x000fe20000004100 */
[----:B------:R-:W-:Y:S01]  /*9850*/  F2FP.SATFINITE.E4M3.F32.PACK_AB_MERGE_C R106, R15, R14, RZ ;  /* 0x0000000e0f6a723e */ /* 0x000fe200048070ff */
[C---:B------:R-:W-:Y:S01]  /*9860*/  FMUL R18, R38.reuse, R18 ;  /* 0x0000001226127220 */ /* 0x040fe20000400000 */
[C---:B------:R-:W-:Y:S01]  /*9870*/  FMUL R19, R38.reuse, R19 ;  /* 0x0000001326137220 */ /* 0x040fe20000400000 */
[--C-:B------:R-:W-:Y:S02]  /*9880*/  HADD2.F32 R58, -RZ, R80.reuse.H0_H0 ;  /* 0x20000050ff3a7230 */ /* 0x100fe40000004100 */
[C---:B------:R-:W-:Y:S01]  /*9890*/  FMUL R3, R38.reuse, R22 ;  /* 0x0000001626037220 */ /* 0x040fe20000400000 */
[C---:B------:R-:W-:Y:S01]  /*98a0*/  FFMA R18, R41.reuse, R55, R18 ;  /* 0x0000003729127223 */ /* 0x040fe20000000012 */
[----:B------:R-:W-:Y:S02]  /*98b0*/  HADD2.F32 R60, -RZ, R80.H1_H1 ;  /* 0x30000050ff3c7230 */ /* 0x000fe40000004100 */
        /* <DEDUP_REMOVED lines=27> */
[C---:B------:R-:W-:Y:S01]  /*9a70*/  FFMA R28, R41.reuse, R43, R28 ;  /* 0x0000002b291c7223 */ /* 0x040fe2000000001c */
        /* <DEDUP_REMOVED lines=14> */
[----:B------:R-:W-:Y:S03]  /*9b60*/  IADD3 R70, PT, PT, R36, 0x1, RZ ;  /* 0x0000000124467810 */ /* 0x000fe60007ffe0ff */
        /* <DEDUP_REMOVED lines=10> */
[----:B------:R-:W-:Y:S02]  /*9c10*/  UIADD3 UR40, UPT, UPT, UR49, 0x3400, URZ ;  /* 0x0000340031287890 */ /* 0x000fe4000fffe0ff */
[----:B------:R-:W-:Y:S02]  /*9c20*/  UIADD3 UR41, UPT, UPT, UR50, 0x40, URZ ;  /* 0x0000004032297890 */ /* 0x000fe4000fffe0ff */
[----:B--2---:R-:W-:Y:S04]  /*9c30*/  UIADD3 UR4, UP0, UPT, UR6, 0x780, URZ ;  /* 0x0000078006047890 */ /* 0x004fe8000ff1e0ff */
[----:B------:R-:W-:Y:S09]  /*9c40*/  UIADD3.X UR5, UPT, UPT, URZ, UR7, URZ, UP0, !UPT ;  /* 0x00000007ff057290 */ /* 0x000ff200087fe4ff */
[----:B------:R2:W-:Y:S01]  /*9c50*/  UTMASTG.5D [UR40], [UR4] ;  /* 0x00000028040073b5 */ /* 0x0005e20008020000 */
[----:B------:R0:W-:Y:S01]  /*9c60*/  UTMACMDFLUSH ;  /* 0x00000000000079b7 */ /* 0x0001e20000000000 */
[----:B--2---:R-:W-:Y:S04]  /*9c70*/  DEPBAR.LE SB0, 0x1 ;  /* 0x000080400000791a */ /* 0x004fe80000000000 */
.L_x_127:
[----:B------:R-:W-:Y:S05]  /*9c80*/  BSYNC.RECONVERGENT B0 ;  /* 0x0000000000007941 */ /* 0x000fea0003800200 */
.L_x_126:
[----:B------:R-:W-:Y:S01]  /*9c90*/  R2UR UR5, R73 ;  /* 0x00000000490572ca */ /* 0x000fe200000e0000 */
[----:B------:R-:W-:Y:S01]  /*9ca0*/  BAR.SYNC.DEFER_BLOCKING 0x1, 0x80 ;  /* 0x0042000000007b1d */ /* 0x000fe20000010000 */
[----:B------:R-:W-:Y:S01]  /*9cb0*/  R2UR UR4, R86 ;  /* 0x00000000560472ca */ /* 0x000fe200000e0000 */
[----:B------:R-:W-:Y:S01]  /*9cc0*/  UISETP.NE.AND UP0, UPT, UR53, URZ, UPT ;  /* 0x000000ff3500728c */ /* 0x000fe2000bf05270 */
[C---:B------:R-:W-:Y:S02]  /*9cd0*/  ISETP.NE.AND P0, PT, R70.reuse, 0x2, PT ;  /* 0x000000024600780c */ /* 0x040fe40003f05270 */
[----:B------:R-:W-:Y:S02]  /*9ce0*/  LOP3.LUT R89, R89, 0x1, RZ, 0x3c, !PT ;  /* 0x0000000159597812 */ /* 0x000fe400078e3cff */
[----:B------:R-:W-:Y:S02]  /*9cf0*/  SEL R3, RZ, 0x1, P0 ;  /* 0x00000001ff037807 */ /* 0x000fe40000000000 */
[----:B------:R-:W-:Y:S02]  /*9d00*/  SEL R36, R70, RZ, P0 ;  /* 0x000000ff46247207 */ /* 0x000fe40000000000 */
[----:B------:R-:W-:Y:S01]  /*9d10*/  LOP3.LUT R90, R90, R3, RZ, 0x3c, !PT ;  /* 0x000000035a5a7212 */ /* 0x000fe200078e3cff */
[----:B------:R-:W-:Y:S02]  /*9d20*/  UIADD3 UR23, UPT, UPT, UR36, UR5, URZ ;  /* 0x0000000524177290 */ /* 0x000fe4000fffe0ff */
[----:B------:R-:W-:Y:S01]  /*9d30*/  UIADD3 UR28, UPT, UPT, UR37, UR4, URZ ;  /* 0x00000004251c7290 */ /* 0x000fe2000fffe0ff */
[----:B------:R-:W-:Y:S01]  /*9d40*/  UMOV UR51, UR62 ;  /* 0x0000003e00337c82 */ /* 0x000fe20008000000 */
[----:B------:R-:W-:Y:S10]  /*9d50*/  BRA.U UP0, `(.L_x_128) ;  /* 0xffffffd100307547 */ /* 0x000ff4000b83ffff */
[----:B------:R-:W-:Y:S05]  /*9d60*/  EXIT ;  /* 0x000000000000794d */ /* 0x000fea0003800000 */
.L_x_20:
[----:B------:R-:W-:Y:S07]  /*9d70*/  MOV R0, UR41 ;  /* 0x0000002900007c02 */ /* 0x000fee0008000f00 */
.L_x_129:
[----:B--2---:R2:W3:Y:S02]  /*9d80*/  SYNCS.PHASECHK.TRANS64.TRYWAIT P0, [R0+URZ+0x110], R5 ;  /* 0x00011005000075a7 */ /* 0x0044e400080011ff */
[----:B---3--:R-:W-:Y:S05]  /*9d90*/  @!P0 NANOSLEEP.SYNCS 0x989680 ;  /* 0x009896800000895d */ /* 0x008fea0003900000 */
[----:B------:R-:W3:Y:S02]  /*9da0*/  @!P0 SYNCS.PHASECHK.TRANS64 P0, [R0+URZ+0x110], R5 ;  /* 0x00011005000085a7 */ /* 0x000ee400080010ff */
[----:B---3--:R-:W-:Y:S05]  /*9db0*/  @!P0 BRA `(.L_x_129) ;  /* 0xfffffffc00f08947 */ /* 0x008fea000383ffff */
[----:B------:R-:W-:Y:S05]  /*9dc0*/  BRA `(.L_x_19) ;  /* 0xffffff8000d07947 */ /* 0x000fea000383ffff */
.L_x_26:
[----:B------:R-:W-:Y:S07]  /*9dd0*/  MOV R0, UR33 ;  /* 0x0000002100007c02 */ /* 0x000fee0008000f00 */
.L_x_130:
[----:B-1----:R1:W2:Y:S02]  /*9de0*/  SYNCS.PHASECHK.TRANS64.TRYWAIT P0, [R0+URZ+0x110], R5 ;  /* 0x00011005000075a7 */ /* 0x0022a400080011ff */
[----:B--2---:R-:W-:Y:S05]  /*9df0*/  @!P0 NANOSLEEP.SYNCS 0x989680 ;  /* 0x009896800000895d */ /* 0x004fea0003900000 */
[----:B------:R-:W2:Y:S02]  /*9e00*/  @!P0 SYNCS.PHASECHK.TRANS64 P0, [R0+URZ+0x110], R5 ;  /* 0x00011005000085a7 */ /* 0x000ea400080010ff */
[----:B--2---:R-:W-:Y:S05]  /*9e10*/  @!P0 BRA `(.L_x_130) ;  /* 0xfffffffc00f08947 */ /* 0x004fea000383ffff */
[----:B------:R-:W-:Y:S05]  /*9e20*/  BRA `(.L_x_25) ;  /* 0xffffff88002c7947 */ /* 0x000fea000383ffff */
.L_x_30:
[----:B-1----:R-:W-:-:S07]  /*9e30*/  MOV R0, UR30 ;  /* 0x0000001e00007c02 */ /* 0x002fce0008000f00 */
.L_x_131:
[----:B-1----:R1:W2:Y:S02]  /*9e40*/  SYNCS.PHASECHK.TRANS64.TRYWAIT P0, [R0+URZ+0x250], R3 ;  /* 0x00025003000075a7 */ /* 0x0022a400080011ff */
[----:B--2---:R-:W-:Y:S05]  /*9e50*/  @!P0 NANOSLEEP.SYNCS 0x989680 ;  /* 0x009896800000895d */ /* 0x004fea0003900000 */
[----:B------:R-:W2:Y:S02]  /*9e60*/  @!P0 SYNCS.PHASECHK.TRANS64 P0, [R0+URZ+0x250], R3 ;  /* 0x00025003000085a7 */ /* 0x000ea400080010ff */
[----:B--2---:R-:W-:Y:S05]  /*9e70*/  @!P0 BRA `(.L_x_131) ;  /* 0xfffffffc00f08947 */ /* 0x004fea000383ffff */
[----:B------:R-:W-:Y:S05]  /*9e80*/  BRA `(.L_x_132) ;  /* 0xffffff8c000c7947 */ /* 0x000fea000383ffff */
.L_x_34:
[----:B------:R-:W-:-:S07]  /*9e90*/  MOV R0, UR4 ;  /* 0x0000000400007c02 */ /* 0x000fce0008000f00 */
.L_x_133:
[----:B-1----:R1:W2:Y:S02]  /*9ea0*/  SYNCS.PHASECHK.TRANS64.TRYWAIT P0, [R0+URZ], R3 ;  /* 0x00000003000075a7 */ /* 0x0022a400080011ff */
[----:B--2---:R-:W-:Y:S05]  /*9eb0*/  @!P0 NANOSLEEP.SYNCS 0x989680 ;  /* 0x009896800000895d */ /* 0x004fea0003900000 */
[----:B------:R-:W2:Y:S02]  /*9ec0*/  @!P0 SYNCS.PHASECHK.TRANS64 P0, [R0+URZ], R3 ;  /* 0x00000003000085a7 */ /* 0x000ea400080010ff */
[----:B--2---:R-:W-:Y:S05]  /*9ed0*/  @!P0 BRA `(.L_x_133) ;  /* 0xfffffffc00f08947 */ /* 0x004fea000383ffff */
[----:B------:R-:W-:Y:S05]  /*9ee0*/  BRA `(.L_x_134) ;  /* 0xffffff9000a07947 */ /* 0x000fea000383ffff */
.L_x_35:
[----:B------:R-:W-:-:S07]  /*9ef0*/  MOV R0, UR5 ;  /* 0x0000000500007c02 */ /* 0x000fce0008000f00 */
.L_x_135:
[----:B-1----:R1:W2:Y:S02]  /*9f00*/  SYNCS.PHASECHK.TRANS64.TRYWAIT P0, [R0+URZ], R3 ;  /* 0x00000003000075a7 */ /* 0x0022a400080011ff */
[----:B--2---:R-:W-:Y:S05]  /*9f10*/  @!P0 NANOSLEEP.SYNCS 0x989680 ;  /* 0x009896800000895d */ /* 0x004fea0003900000 */
[----:B------:R-:W2:Y:S02]  /*9f20*/  @!P0 SYNCS.PHASECHK.TRANS64 P0, [R0+URZ], R3 ;  /* 0x00000003000085a7 */ /* 0x000ea400080010ff */
[----:B--2---:R-:W-:Y:S05]  /*9f30*/  @!P0 BRA `(.L_x_135) ;  /* 0xfffffffc00f08947 */ /* 0x004fea000383ffff */
[----:B------:R-:W-:Y:S05]  /*9f40*/  BRA `(.L_x_136) ;  /* 0xffffff9000b07947 */ /* 0x000fea000383ffff */
.L_x_36:
[----:B------:R-:W-:-:S07]  /*9f50*/  MOV R0, UR5 ;  /* 0x0000000500007c02 */ /* 0x000fce0008000f00 */
.L_x_137:
[----:B-1----:R1:W2:Y:S02]  /*9f60*/  SYNCS.PHASECHK.TRANS64.TRYWAIT P0, [R0+URZ], R3 ;  /* 0x00000003000075a7 */ /* 0x0022a400080011ff */
[----:B--2---:R-:W-:Y:S05]  /*9f70*/  @!P0 NANOSLEEP.SYNCS 0x989680 ;  /* 0x009896800000895d */ /* 0x004fea0003900000 */
[----:B------:R-:W2:Y:S02]  /*9f80*/  @!P0 SYNCS.PHASECHK.TRANS64 P0, [R0+URZ], R3 ;  /* 0x00000003000085a7 */ /* 0x000ea400080010ff */
[----:B--2---:R-:W-:Y:S05]  /*9f90*/  @!P0 BRA `(.L_x_137) ;  /* 0xfffffffc00f08947 */ /* 0x004fea000383ffff */
[----:B------:R-:W-:Y:S05]  /*9fa0*/  BRA `(.L_x_138) ;  /* 0xffffff9000c07947 */ /* 0x000fea000383ffff */
.L_x_37:
[----:B------:R-:W-:-:S07]  /*9fb0*/  MOV R0, UR5 ;  /* 0x0000000500007c02 */ /* 0x000fce0008000f00 */
.L_x_139:
[----:B-1----:R1:W2:Y:S02]  /*9fc0*/  SYNCS.PHASECHK.TRANS64.TRYWAIT P0, [R0+URZ], R3 ;  /* 0x00000003000075a7 */ /* 0x0022a400080011ff */
[----:B--2---:R-:W-:Y:S05]  /*9fd0*/  @!P0 NANOSLEEP.SYNCS 0x989680 ;  /* 0x009896800000895d */ /* 0x004fea0003900000 */
[----:B------:R-:W2:Y:S02]  /*9fe0*/  @!P0 SYNCS.PHASECHK.TRANS64 P0, [R0+URZ], R3 ;  /* 0x00000003000085a7 */ /* 0x000ea400080010ff */
[----:B--2---:R-:W-:Y:S05]  /*9ff0*/  @!P0 BRA `(.L_x_139) ;  /* 0xfffffffc00f08947 */ /* 0x004fea000383ffff */
[----:B------:R-:W-:Y:S05]  /*a000*/  BRA `(.L_x_140) ;  /* 0xffffff9000d07947 */ /* 0x000fea000383ffff */
.L_x_38:
[----:B------:R-:W-:-:S07]  /*a010*/  MOV R0, UR5 ;  /* 0x0000000500007c02 */ /* 0x000fce0008000f00 */
.L_x_141:
[----:B-1----:R1:W2:Y:S02]  /*a020*/  SYNCS.PHASECHK.TRANS64.TRYWAIT P0, [R0+URZ], R3 ;  /* 0x00000003000075a7 */ /* 0x0022a400080011ff */
[----:B--2---:R-:W-:Y:S05]  /*a030*/  @!P0 NANOSLEEP.SYNCS 0x989680 ;  /* 0x009896800000895d */ /* 0x004fea0003900000 */
[----:B------:R-:W2:Y:S02]  /*a040*/  @!P0 SYNCS.PHASECHK.TRANS64 P0, [R0+URZ], R3 ;  /* 0x00000003000085a7 */ /* 0x000ea400080010ff */
[----:B--2---:R-:W-:Y:S05]  /*a050*/  @!P0 BRA `(.L_x_141) ;  /* 0xfffffffc00f08947 */ /* 0x004fea000383ffff */
[----:B------:R-:W-:Y:S05]  /*a060*/  BRA `(.L_x_142) ;  /* 0xffffff9000e07947 */ /* 0x000fea000383ffff */
.L_x_39:
[----:B------:R-:W-:-:S07]  /*a070*/  MOV R0, UR5 ;  /* 0x0000000500007c02 */ /* 0x000fce0008000f00 */
.L_x_143:
[----:B-1----:R1:W2:Y:S02]  /*a080*/  SYNCS.PHASECHK.TRANS64.TRYWAIT P0, [R0+URZ], R3 ;  /* 0x00000003000075a7 */ /* 0x0022a400080011ff */
[----:B--2---:R-:W-:Y:S05]  /*a090*/  @!P0 NANOSLEEP.SYNCS 0x989680 ;  /* 0x009896800000895d */ /* 0x004fea0003900000 */
[----:B------:R-:W2:Y:S02]  /*a0a0*/  @!P0 SYNCS.PHASECHK.TRANS64 P0, [R0+URZ], R3 ;  /* 0x00000003000085a7 */ /* 0x000ea400080010ff */
[----:B--2---:R-:W-:Y:S05]  /*a0b0*/  @!P0 BRA `(.L_x_143) ;  /* 0xfffffffc00f08947 */ /* 0x004fea000383ffff */
[----:B------:R-:W-:Y:S05]  /*a0c0*/  BRA `(.L_x_144) ;  /* 0xffffff9000f07947 */ /* 0x000fea000383ffff */
.L_x_40:
[----:B------:R-:W-:-:S07]  /*a0d0*/  MOV R0, UR5 ;  /* 0x0000000500007c02 */ /* 0x000fce0008000f00 */
.L_x_145:
[----:B-1----:R1:W2:Y:S02]  /*a0e0*/  SYNCS.PHASECHK.TRANS64.TRYWAIT P0, [R0+URZ], R3 ;  /* 0x00000003000075a7 */ /* 0x0022a400080011ff */
[----:B--2---:R-:W-:Y:S05]  /*a0f0*/  @!P0 NANOSLEEP.SYNCS 0x989680 ;  /* 0x009896800000895d */ /* 0x004fea0003900000 */
[----:B------:R-:W2:Y:S02]  /*a100*/  @!P0 SYNCS.PHASECHK.TRANS64 P0, [R0+URZ], R3 ;  /* 0x00000003000085a7 */ /* 0x000ea400080010ff */
[----:B--2---:R-:W-:Y:S05]  /*a110*/  @!P0 BRA `(.L_x_145) ;  /* 0xfffffffc00f08947 */ /* 0x004fea000383ffff */
[----:B------:R-:W-:Y:S05]  /*a120*/  BRA `(.L_x_146) ;  /* 0xffffff9400007947 */ /* 0x000fea000383ffff */
.L_x_41:
[----:B------:R-:W-:-:S07]  /*a130*/  MOV R0, UR5 ;  /* 0x0000000500007c02 */ /* 0x000fce0008000f00 */
.L_x_147:
[----:B-1----:R1:W2:Y:S02]  /*a140*/  SYNCS.PHASECHK.TRANS64.TRYWAIT P0, [R0+URZ], R3 ;  /* 0x00000003000075a7 */ /* 0x0022a400080011ff */
[----:B--2---:R-:W-:Y:S05]  /*a150*/  @!P0 NANOSLEEP.SYNCS 0x989680 ;  /* 0x009896800000895d */ /* 0x004fea0003900000 */
[----:B------:R-:W2:Y:S02]  /*a160*/  @!P0 SYNCS.PHASECHK.TRANS64 P0, [R0+URZ], R3 ;  /* 0x00000003000085a7 */ /* 0x000ea400080010ff */
[----:B--2---:R-:W-:Y:S05]  /*a170*/  @!P0 BRA `(.L_x_147) ;  /* 0xfffffffc00f08947 */ /* 0x004fea000383ffff */
[----:B------:R-:W-:Y:S05]  /*a180*/  BRA `(.L_x_148) ;  /* 0xffffff9400107947 */ /* 0x000fea000383ffff */
.L_x_42:
[----:B------:R-:W-:-:S07]  /*a190*/  MOV R0, UR5 ;  /* 0x0000000500007c02 */ /* 0x000fce0008000f00 */
.L_x_149:
[----:B-1----:R1:W2:Y:S02]  /*a1a0*/  SYNCS.PHASECHK.TRANS64.TRYWAIT P0, [R0+URZ], R3 ;  /* 0x00000003000075a7 */ /* 0x0022a400080011ff */
[----:B--2---:R-:W-:Y:S05]  /*a1b0*/  @!P0 NANOSLEEP.SYNCS 0x989680 ;  /* 0x009896800000895d */ /* 0x004fea0003900000 */
[----:B------:R-:W2:Y:S02]  /*a1c0*/  @!P0 SYNCS.PHASECHK.TRANS64 P0, [R0+URZ], R3 ;  /* 0x00000003000085a7 */ /* 0x000ea400080010ff */
[----:B--2---:R-:W-:Y:S05]  /*a1d0*/  @!P0 BRA `(.L_x_149) ;  /* 0xfffffffc00f08947 */ /* 0x004fea000383ffff */
[----:B------:R-:W-:Y:S05]  /*a1e0*/  BRA `(.L_x_150) ;  /* 0xffffff9400207947 */ /* 0x000fea000383ffff */
.L_x_43:
[----:B------:R-:W-:-:S07]  /*a1f0*/  MOV R0, UR5 ;  /* 0x0000000500007c02 */ /* 0x000fce0008000f00 */
.L_x_151:
[----:B-1----:R1:W2:Y:S02]  /*a200*/  SYNCS.PHASECHK.TRANS64.TRYWAIT P0, [R0+URZ], R3 ;  /* 0x00000003000075a7 */ /* 0x0022a400080011ff */
[----:B--2---:R-:W-:Y:S05]  /*a210*/  @!P0 NANOSLEEP.SYNCS 0x989680 ;  /* 0x009896800000895d */ /* 0x004fea0003900000 */
[----:B------:R-:W2:Y:S02]  /*a220*/  @!P0 SYNCS.PHASECHK.TRANS64 P0, [R0+URZ], R3 ;  /* 0x00000003000085a7 */ /* 0x000ea400080010ff */
[----:B--2---:R-:W-:Y:S05]  /*a230*/  @!P0 BRA `(.L_x_151) ;  /* 0xfffffffc00f08947 */ /* 0x004fea000383ffff */
[----:B------:R-:W-:Y:S05]  /*a240*/  BRA `(.L_x_152) ;  /* 0xffffff9400307947 */ /* 0x000fea000383ffff */
.L_x_44:
[----:B------:R-:W-:-:S07]  /*a250*/  MOV R0, UR5 ;  /* 0x0000000500007c02 */ /* 0x000fce0008000f00 */
.L_x_153:
[----:B-1----:R1:W2:Y:S02]  /*a260*/  SYNCS.PHASECHK.TRANS64.TRYWAIT P0, [R0+URZ], R3 ;  /* 0x00000003000075a7 */ /* 0x0022a400080011ff */
[----:B--2---:R-:W-:Y:S05]  /*a270*/  @!P0 NANOSLEEP.SYNCS 0x989680 ;  /* 0x009896800000895d */ /* 0x004fea0003900000 */
[----:B------:R-:W2:Y:S02]  /*a280*/  @!P0 SYNCS.PHASECHK.TRANS64 P0, [R0+URZ], R3 ;  /* 0x00000003000085a7 */ /* 0x000ea400080010ff */
[----:B--2---:R-:W-:Y:S05]  /*a290*/  @!P0 BRA `(.L_x_153) ;  /* 0xfffffffc00f08947 */ /* 0x004fea000383ffff */
[----:B------:R-:W-:Y:S05]  /*a2a0*/  BRA `(.L_x_154) ;  /* 0xffffff9400407947 */ /* 0x000fea000383ffff */
.L_x_45:
[----:B------:R-:W-:-:S07]  /*a2b0*/  MOV R0, UR5 ;  /* 0x0000000500007c02 */ /* 0x000fce0008000f00 */
.L_x_155:
[----:B-1----:R1:W2:Y:S02]  /*a2c0*/  SYNCS.PHASECHK.TRANS64.TRYWAIT P0, [R0+URZ], R3 ;  /* 0x00000003000075a7 */ /* 0x0022a400080011ff */
[----:B--2---:R-:W-:Y:S05]  /*a2d0*/  @!P0 NANOSLEEP.SYNCS 0x989680 ;  /* 0x009896800000895d */ /* 0x004fea0003900000 */
[----:B------:R-:W2:Y:S02]  /*a2e0*/  @!P0 SYNCS.PHASECHK.TRANS64 P0, [R0+URZ], R3 ;  /* 0x00000003000085a7 */ /* 0x000ea400080010ff */
[----:B--2---:R-:W-:Y:S05]  /*a2f0*/  @!P0 BRA `(.L_x_155) ;  /* 0xfffffffc00f08947 */ /* 0x004fea000383ffff */
[----:B------:R-:W-:Y:S05]  /*a300*/  BRA `(.L_x_156) ;  /* 0xffffff9400507947 */ /* 0x000fea000383ffff */
.L_x_46:
[----:B------:R-:W-:-:S07]  /*a310*/  MOV R0, UR5 ;  /* 0x0000000500007c02 */ /* 0x000fce0008000f00 */
.L_x_157:
[----:B-1----:R1:W2:Y:S02]  /*a320*/  SYNCS.PHASECHK.TRANS64.TRYWAIT P0, [R0+URZ], R3 ;  /* 0x00000003000075a7 */ /* 0x0022a400080011ff */
[----:B--2---:R-:W-:Y:S05]  /*a330*/  @!P0 NANOSLEEP.SYNCS 0x989680 ;  /* 0x009896800000895d */ /* 0x004fea0003900000 */
[----:B------:R-:W2:Y:S02]  /*a340*/  @!P0 SYNCS.PHASECHK.TRANS64 P0, [R0+URZ], R3 ;  /* 0x00000003000085a7 */ /* 0x000ea400080010ff */
[----:B--2---:R-:W-:Y:S05]  /*a350*/  @!P0 BRA `(.L_x_157) ;  /* 0xfffffffc00f08947 */ /* 0x004fea000383ffff */
[----:B------:R-:W-:Y:S05]  /*a360*/  BRA `(.L_x_158) ;  /* 0xffffff9400607947 */ /* 0x000fea000383ffff */
.L_x_47:
[----:B------:R-:W-:-:S07]  /*a370*/  MOV R0, UR5 ;  /* 0x0000000500007c02 */ /* 0x000fce0008000f00 */
.L_x_159:
[----:B-1----:R1:W2:Y:S02]  /*a380*/  SYNCS.PHASECHK.TRANS64.TRYWAIT P0, [R0+URZ], R3 ;  /* 0x00000003000075a7 */ /* 0x0022a400080011ff */
[----:B--2---:R-:W-:Y:S05]  /*a390*/  @!P0 NANOSLEEP.SYNCS 0x989680 ;  /* 0x009896800000895d */ /* 0x004fea0003900000 */
[----:B------:R-:W2:Y:S02]  /*a3a0*/  @!P0 SYNCS.PHASECHK.TRANS64 P0, [R0+URZ], R3 ;  /* 0x00000003000085a7 */ /* 0x000ea400080010ff */
[----:B--2---:R-:W-:Y:S05]  /*a3b0*/  @!P0 BRA `(.L_x_159) ;  /* 0xfffffffc00f08947 */ /* 0x004fea000383ffff */
[----:B------:R-:W-:Y:S05]  /*a3c0*/  BRA `(.L_x_160) ;  /* 0xffffff9400707947 */ /* 0x000fea000383ffff */
.L_x_48:
[----:B------:R-:W-:-:S07]  /*a3d0*/  MOV R0, UR5 ;  /* 0x0000000500007c02 */ /* 0x000fce0008000f00 */
.L_x_161:
[----:B-1----:R1:W2:Y:S02]  /*a3e0*/  SYNCS.PHASECHK.TRANS64.TRYWAIT P0, [R0+URZ], R3 ;  /* 0x00000003000075a7 */ /* 0x0022a400080011ff */
[----:B--2---:R-:W-:Y:S05]  /*a3f0*/  @!P0 NANOSLEEP.SYNCS 0x989680 ;  /* 0x009896800000895d */ /* 0x004fea0003900000 */
[----:B------:R-:W2:Y:S02]  /*a400*/  @!P0 SYNCS.PHASECHK.TRANS64 P0, [R0+URZ], R3 ;  /* 0x00000003000085a7 */ /* 0x000ea400080010ff */
[----:B--2---:R-:W-:Y:S05]  /*a410*/  @!P0 BRA `(.L_x_161) ;  /* 0xfffffffc00f08947 */ /* 0x004fea000383ffff */
[----:B------:R-:W-:Y:S05]  /*a420*/  BRA `(.L_x_162) ;  /* 0xffffff9400807947 */ /* 0x000fea000383ffff */
.L_x_49:
[----:B------:R-:W-:-:S07]  /*a430*/  MOV R0, UR5 ;  /* 0x0000000500007c02 */ /* 0x000fce0008000f00 */
.L_x_163:
[----:B-1----:R1:W2:Y:S02]  /*a440*/  SYNCS.PHASECHK.TRANS64.TRYWAIT P0, [R0+URZ], R3 ;  /* 0x00000003000075a7 */ /* 0x0022a400080011ff */
[----:B--2---:R-:W-:Y:S05]  /*a450*/  @!P0 NANOSLEEP.SYNCS 0x989680 ;  /* 0x009896800000895d */ /* 0x004fea0003900000 */
[----:B------:R-:W2:Y:S02]  /*a460*/  @!P0 SYNCS.PHASECHK.TRANS64 P0, [R0+URZ], R3 ;  /* 0x00000003000085a7 */ /* 0x000ea400080010ff */
[----:B--2---:R-:W-:Y:S05]  /*a470*/  @!P0 BRA `(.L_x_163) ;  /* 0xfffffffc00f08947 */ /* 0x004fea000383ffff */
[----:B------:R-:W-:Y:S05]  /*a480*/  BRA `(.L_x_164) ;  /* 0xffffff9400907947 */ /* 0x000fea000383ffff */
.L_x_50:
[----:B------:R-:W-:-:S07]  /*a490*/  MOV R0, UR5 ;  /* 0x0000000500007c02 */ /* 0x000fce0008000f00 */
.L_x_165:
[----:B-1----:R1:W2:Y:S02]  /*a4a0*/  SYNCS.PHASECHK.TRANS64.TRYWAIT P0, [R0+URZ], R3 ;  /* 0x00000003000075a7 */ /* 0x0022a400080011ff */
[----:B--2---:R-:W-:Y:S05]  /*a4b0*/  @!P0 NANOSLEEP.SYNCS 0x989680 ;  /* 0x009896800000895d */ /* 0x004fea0003900000 */
[----:B------:R-:W2:Y:S02]  /*a4c0*/  @!P0 SYNCS.PHASECHK.TRANS64 P0, [R0+URZ], R3 ;  /* 0x00000003000085a7 */ /* 0x000ea400080010ff */
[----:B--2---:R-:W-:Y:S05]  /*a4d0*/  @!P0 BRA `(.L_x_165) ;  /* 0xfffffffc00f08947 */ /* 0x004fea000383ffff */
[----:B------:R-:W-:Y:S05]  /*a4e0*/  BRA `(.L_x_166) ;  /* 0xffffff9400a07947 */ /* 0x000fea000383ffff */
.L_x_51:
[----:B------:R-:W-:-:S07]  /*a4f0*/  MOV R0, UR5 ;  /* 0x0000000500007c02 */ /* 0x000fce0008000f00 */
.L_x_167:
[----:B-1----:R1:W2:Y:S02]  /*a500*/  SYNCS.PHASECHK.TRANS64.TRYWAIT P0, [R0+URZ], R3 ;  /* 0x00000003000075a7 */ /* 0x0022a400080011ff */
[----:B--2---:R-:W-:Y:S05]  /*a510*/  @!P0 NANOSLEEP.SYNCS 0x989680 ;  /* 0x009896800000895d */ /* 0x004fea0003900000 */
[----:B------:R-:W2:Y:S02]  /*a520*/  @!P0 SYNCS.PHASECHK.TRANS64 P0, [R0+URZ], R3 ;  /* 0x00000003000085a7 */ /* 0x000ea400080010ff */
[----:B--2---:R-:W-:Y:S05]  /*a530*/  @!P0 BRA `(.L_x_167) ;  /* 0xfffffffc00f08947 */ /* 0x004fea000383ffff */
[----:B------:R-:W-:Y:S05]  /*a540*/  BRA `(.L_x_168) ;  /* 0xffffff9400b07947 */ /* 0x000fea000383ffff */
.L_x_52:
[----:B------:R-:W-:-:S07]  /*a550*/  MOV R0, UR5 ;  /* 0x0000000500007c02 */ /* 0x000fce0008000f00 */
.L_x_169:
[----:B-1----:R1:W2:Y:S02]  /*a560*/  SYNCS.PHASECHK.TRANS64.TRYWAIT P0, [R0+URZ], R3 ;  /* 0x00000003000075a7 */ /* 0x0022a400080011ff */
[----:B--2---:R-:W-:Y:S05]  /*a570*/  @!P0 NANOSLEEP.SYNCS 0x989680 ;  /* 0x009896800000895d */ /* 0x004fea0003900000 */
[----:B------:R-:W2:Y:S02]  /*a580*/  @!P0 SYNCS.PHASECHK.TRANS64 P0, [R0+URZ], R3 ;  /* 0x00000003000085a7 */ /* 0x000ea400080010ff */
[----:B--2---:R-:W-:Y:S05]  /*a590*/  @!P0 BRA `(.L_x_169) ;  /* 0xfffffffc00f08947 */ /* 0x004fea000383ffff */
[----:B------:R-:W-:Y:S05]  /*a5a0*/  BRA `(.L_x_170) ;  /* 0xffffff9400c07947 */ /* 0x000fea000383ffff */
.L_x_53:
[----:B------:R-:W-:-:S07]  /*a5b0*/  MOV R0, UR5 ;  /* 0x0000000500007c02 */ /* 0x000fce0008000f00 */
.L_x_171:
[----:B-1----:R1:W2:Y:S02]  /*a5c0*/  SYNCS.PHASECHK.TRANS64.TRYWAIT P0, [R0+URZ], R3 ;  /* 0x00000003000075a7 */ /* 0x0022a400080011ff */
[----:B--2---:R-:W-:Y:S05]  /*a5d0*/  @!P0 NANOSLEEP.SYNCS 0x989680 ;  /* 0x009896800000895d */ /* 0x004fea0003900000 */
[----:B------:R-:W2:Y:S02]  /*a5e0*/  @!P0 SYNCS.PHASECHK.TRANS64 P0, [R0+URZ], R3 ;  /* 0x00000003000085a7 */ /* 0x000ea400080010ff */
[----:B--2---:R-:W-:Y:S05]  /*a5f0*/  @!P0 BRA `(.L_x_171) ;  /* 0xfffffffc00f08947 */ /* 0x004fea000383ffff */
[----:B------:R-:W-:Y:S05]  /*a600*/  BRA `(.L_x_172) ;  /* 0xffffff9400d07947 */ /* 0x000fea000383ffff */
.L_x_54:
[----:B------:R-:W-:-:S07]  /*a610*/  MOV R0, UR5 ;  /* 0x0000000500007c02 */ /* 0x000fce0008000f00 */
.L_x_173:
[----:B-1----:R1:W2:Y:S02]  /*a620*/  SYNCS.PHASECHK.TRANS64.TRYWAIT P0, [R0+URZ], R3 ;  /* 0x00000003000075a7 */ /* 0x0022a400080011ff */
[----:B--2---:R-:W-:Y:S05]  /*a630*/  @!P0 NANOSLEEP.SYNCS 0x989680 ;  /* 0x009896800000895d */ /* 0x004fea0003900000 */
[----:B------:R-:W2:Y:S02]  /*a640*/  @!P0 SYNCS.PHASECHK.TRANS64 P0, [R0+URZ], R3 ;  /* 0x00000003000085a7 */ /* 0x000ea400080010ff */
[----:B--2---:R-:W-:Y:S05]  /*a650*/  @!P0 BRA `(.L_x_173) ;  /* 0xfffffffc00f08947 */ /* 0x004fea000383ffff */
[----:B------:R-:W-:Y:S05]  /*a660*/  BRA `(.L_x_174) ;  /* 0xffffff9400e07947 */ /* 0x000fea000383ffff */
.L_x_55:
[----:B------:R-:W-:-:S07]  /*a670*/  MOV R0, UR5 ;  /* 0x0000000500007c02 */ /* 0x000fce0008000f00 */
.L_x_175:
[----:B-1----:R1:W2:Y:S02]  /*a680*/  SYNCS.PHASECHK.TRANS64.TRYWAIT P0, [R0+URZ], R3 ;  /* 0x00000003000075a7 */ /* 0x0022a400080011ff */
[----:B--2---:R-:W-:Y:S05]  /*a690*/  @!P0 NANOSLEEP.SYNCS 0x989680 ;  /* 0x009896800000895d */ /* 0x004fea0003900000 */
[----:B------:R-:W2:Y:S02]  /*a6a0*/  @!P0 SYNCS.PHASECHK.TRANS64 P0, [R0+URZ], R3 ;  /* 0x00000003000085a7 */ /* 0x000ea400080010ff */
[----:B--2---:R-:W-:Y:S05]  /*a6b0*/  @!P0 BRA `(.L_x_175) ;  /* 0xfffffffc00f08947 */ /* 0x004fea000383ffff */
[----:B------:R-:W-:Y:S05]  /*a6c0*/  BRA `(.L_x_176) ;  /* 0xffffff9400f07947 */ /* 0x000fea000383ffff */
.L_x_56:
[----:B------:R-:W-:-:S07]  /*a6d0*/  MOV R0, UR5 ;  /* 0x0000000500007c02 */ /* 0x000fce0008000f00 */
.L_x_177:
[----:B-1----:R1:W2:Y:S02]  /*a6e0*/  SYNCS.PHASECHK.TRANS64.TRYWAIT P0, [R0+URZ], R3 ;  /* 0x00000003000075a7 */ /* 0x0022a400080011ff */
[----:B--2---:R-:W-:Y:S05]  /*a6f0*/  @!P0 NANOSLEEP.SYNCS 0x989680 ;  /* 0x009896800000895d */ /* 0x004fea0003900000 */
[----:B------:R-:W2:Y:S02]  /*a700*/  @!P0 SYNCS.PHASECHK.TRANS64 P0, [R0+URZ], R3 ;  /* 0x00000003000085a7 */ /* 0x000ea400080010ff */
[----:B--2---:R-:W-:Y:S05]  /*a710*/  @!P0 BRA `(.L_x_177) ;  /* 0xfffffffc00f08947 */ /* 0x004fea000383ffff */
[----:B------:R-:W-:Y:S05]  /*a720*/  BRA `(.L_x_178) ;  /* 0xffffff9800007947 */ /* 0x000fea000383ffff */
.L_x_57:
[----:B------:R-:W-:-:S07]  /*a730*/  MOV R0, UR5 ;  /* 0x0000000500007c02 */ /* 0x000fce0008000f00 */
.L_x_179:
[----:B-1----:R1:W2:Y:S02]  /*a740*/  SYNCS.PHASECHK.TRANS64.TRYWAIT P0, [R0+URZ], R3 ;  /* 0x00000003000075a7 */ /* 0x0022a400080011ff */
[----:B--2---:R-:W-:Y:S05]  /*a750*/  @!P0 NANOSLEEP.SYNCS 0x989680 ;  /* 0x009896800000895d */ /* 0x004fea0003900000 */
[----:B------:R-:W2:Y:S02]  /*a760*/  @!P0 SYNCS.PHASECHK.TRANS64 P0, [R0+URZ], R3 ;  /* 0x00000003000085a7 */ /* 0x000ea400080010ff */
[----:B--2---:R-:W-:Y:S05]  /*a770*/  @!P0 BRA `(.L_x_179) ;  /* 0xfffffffc00f08947 */ /* 0x004fea000383ffff */
[----:B------:R-:W-:Y:S05]  /*a780*/  BRA `(.L_x_180) ;  /* 0xffffff9800107947 */ /* 0x000fea000383ffff */
.L_x_58:
[----:B------:R-:W-:-:S07]  /*a790*/  MOV R0, UR5 ;  /* 0x0000000500007c02 */ /* 0x000fce0008000f00 */
.L_x_181:
[----:B-1----:R1:W2:Y:S02]  /*a7a0*/  SYNCS.PHASECHK.TRANS64.TRYWAIT P0, [R0+URZ], R3 ;  /* 0x00000003000075a7 */ /* 0x0022a400080011ff */
[----:B--2---:R-:W-:Y:S05]  /*a7b0*/  @!P0 NANOSLEEP.SYNCS 0x989680 ;  /* 0x009896800000895d */ /* 0x004fea0003900000 */
[----:B------:R-:W2:Y:S02]  /*a7c0*/  @!P0 SYNCS.PHASECHK.TRANS64 P0, [R0+URZ], R3 ;  /* 0x00000003000085a7 */ /* 0x000ea400080010ff */
[----:B--2---:R-:W-:Y:S05]  /*a7d0*/  @!P0 BRA `(.L_x_181) ;  /* 0xfffffffc00f08947 */ /* 0x004fea000383ffff */
[----:B------:R-:W-:Y:S05]  /*a7e0*/  BRA `(.L_x_182) ;  /* 0xffffff9800207947 */ /* 0x000fea000383ffff */
.L_x_59:
[----:B------:R-:W-:-:S07]  /*a7f0*/  MOV R0, UR5 ;  /* 0x0000000500007c02 */ /* 0x000fce0008000f00 */
.L_x_183:
[----:B-1----:R1:W2:Y:S02]  /*a800*/  SYNCS.PHASECHK.TRANS64.TRYWAIT P0, [R0+URZ], R3 ;  /* 0x00000003000075a7 */ /* 0x0022a400080011ff */
[----:B--2---:R-:W-:Y:S05]  /*a810*/  @!P0 NANOSLEEP.SYNCS 0x989680 ;  /* 0x009896800000895d */ /* 0x004fea0003900000 */
[----:B------:R-:W2:Y:S02]  /*a820*/  @!P0 SYNCS.PHASECHK.TRANS64 P0, [R0+URZ], R3 ;  /* 0x00000003000085a7 */ /* 0x000ea400080010ff */
[----:B--2---:R-:W-:Y:S05]  /*a830*/  @!P0 BRA `(.L_x_183) ;  /* 0xfffffffc00f08947 */ /* 0x004fea000383ffff */
[----:B------:R-:W-:Y:S05]  /*a840*/  BRA `(.L_x_184) ;  /* 0xffffff9800307947 */ /* 0x000fea000383ffff */
.L_x_60:
[----:B------:R-:W-:-:S07]  /*a850*/  MOV R0, UR5 ;  /* 0x0000000500007c02 */ /* 0x000fce0008000f00 */
.L_x_185:
[----:B-1----:R1:W2:Y:S02]  /*a860*/  SYNCS.PHASECHK.TRANS64.TRYWAIT P0, [R0+URZ], R3 ;  /* 0x00000003000075a7 */ /* 0x0022a400080011ff */
[----:B--2---:R-:W-:Y:S05]  /*a870*/  @!P0 NANOSLEEP.SYNCS 0x989680 ;  /* 0x009896800000895d */ /* 0x004fea0003900000 */
[----:B------:R-:W2:Y:S02]  /*a880*/  @!P0 SYNCS.PHASECHK.TRANS64 P0, [R0+URZ], R3 ;  /* 0x00000003000085a7 */ /* 0x000ea400080010ff */
[----:B--2---:R-:W-:Y:S05]  /*a890*/  @!P0 BRA `(.L_x_185) ;  /* 0xfffffffc00f08947 */ /* 0x004fea000383ffff */
[----:B------:R-:W-:Y:S05]  /*a8a0*/  BRA `(.L_x_186) ;  /* 0xffffff9800407947 */ /* 0x000fea000383ffff */
.L_x_61:
[----:B------:R-:W-:-:S07]  /*a8b0*/  MOV R0, UR5 ;  /* 0x0000000500007c02 */ /* 0x000fce0008000f00 */
.L_x_187:
[----:B-1----:R1:W2:Y:S02]  /*a8c0*/  SYNCS.PHASECHK.TRANS64.TRYWAIT P0, [R0+URZ], R3 ;  /* 0x00000003000075a7 */ /* 0x0022a400080011ff */
[----:B--2---:R-:W-:Y:S05]  /*a8d0*/  @!P0 NANOSLEEP.SYNCS 0x989680 ;  /* 0x009896800000895d */ /* 0x004fea0003900000 */
[----:B------:R-:W2:Y:S02]  /*a8e0*/  @!P0 SYNCS.PHASECHK.TRANS64 P0, [R0+URZ], R3 ;  /* 0x00000003000085a7 */ /* 0x000ea400080010ff */
[----:B--2---:R-:W-:Y:S05]  /*a8f0*/  @!P0 BRA `(.L_x_187) ;  /* 0xfffffffc00f08947 */ /* 0x004fea000383ffff */
[----:B------:R-:W-:Y:S05]  /*a900*/  BRA `(.L_x_188) ;  /* 0xffffff9800507947 */ /* 0x000fea000383ffff */
.L_x_62:
[----:B------:R-:W-:-:S07]  /*a910*/  MOV R0, UR5 ;  /* 0x0000000500007c02 */ /* 0x000fce0008000f00 */
.L_x_189:
[----:B-1----:R1:W2:Y:S02]  /*a920*/  SYNCS.PHASECHK.TRANS64.TRYWAIT P0, [R0+URZ], R3 ;  /* 0x00000003000075a7 */ /* 0x0022a400080011ff */
[----:B--2---:R-:W-:Y:S05]  /*a930*/  @!P0 NANOSLEEP.SYNCS 0x989680 ;  /* 0x009896800000895d */ /* 0x004fea0003900000 */
[----:B------:R-:W2:Y:S02]  /*a940*/  @!P0 SYNCS.PHASECHK.TRANS64 P0, [R0+URZ], R3 ;  /* 0x00000003000085a7 */ /* 0x000ea400080010ff */
[----:B--2---:R-:W-:Y:S05]  /*a950*/  @!P0 BRA `(.L_x_189) ;  /* 0xfffffffc00f08947 */ /* 0x004fea000383ffff */
[----:B------:R-:W-:Y:S05]  /*a960*/  BRA `(.L_x_190) ;  /* 0xffffff9800607947 */ /* 0x000fea000383ffff */
.L_x_63:
[----:B------:R-:W-:-:S07]  /*a970*/  MOV R0, UR5 ;  /* 0x0000000500007c02 */ /* 0x000fce0008000f00 */
.L_x_191:
[----:B-1----:R1:W2:Y:S02]  /*a980*/  SYNCS.PHASECHK.TRANS64.TRYWAIT P0, [R0+URZ], R3 ;  /* 0x00000003000075a7 */ /* 0x0022a400080011ff */
[----:B--2---:R-:W-:Y:S05]  /*a990*/  @!P0 NANOSLEEP.SYNCS 0x989680 ;  /* 0x009896800000895d */ /* 0x004fea0003900000 */
[----:B------:R-:W2:Y:S02]  /*a9a0*/  @!P0 SYNCS.PHASECHK.TRANS64 P0, [R0+URZ], R3 ;  /* 0x00000003000085a7 */ /* 0x000ea400080010ff */
[----:B--2---:R-:W-:Y:S05]  /*a9b0*/  @!P0 BRA `(.L_x_191) ;  /* 0xfffffffc00f08947 */ /* 0x004fea000383ffff */
[----:B------:R-:W-:Y:S05]  /*a9c0*/  BRA `(.L_x_192) ;  /* 0xffffff9800707947 */ /* 0x000fea000383ffff */
.L_x_64:
[----:B------:R-:W-:-:S07]  /*a9d0*/  MOV R0, UR5 ;  /* 0x0000000500007c02 */ /* 0x000fce0008000f00 */
.L_x_193:
[----:B-1----:R1:W2:Y:S02]  /*a9e0*/  SYNCS.PHASECHK.TRANS64.TRYWAIT P0, [R0+URZ], R3 ;  /* 0x00000003000075a7 */ /* 0x0022a400080011ff */
[----:B--2---:R-:W-:Y:S05]  /*a9f0*/  @!P0 NANOSLEEP.SYNCS 0x989680 ;  /* 0x009896800000895d */ /* 0x004fea0003900000 */
[----:B------:R-:W2:Y:S02]  /*aa00*/  @!P0 SYNCS.PHASECHK.TRANS64 P0, [R0+URZ], R3 ;  /* 0x00000003000085a7 */ /* 0x000ea400080010ff */
[----:B--2---:R-:W-:Y:S05]  /*aa10*/  @!P0 BRA `(.L_x_193) ;  /* 0xfffffffc00f08947 */ /* 0x004fea000383ffff */
[----:B------:R-:W-:Y:S05]  /*aa20*/  BRA `(.L_x_194) ;  /* 0xffffff9800807947 */ /* 0x000fea000383ffff */
.L_x_65:
[----:B------:R-:W-:-:S07]  /*aa30*/  MOV R0, UR5 ;  /* 0x0000000500007c02 */ /* 0x000fce0008000f00 */
.L_x_195:
[----:B-1----:R1:W2:Y:S02]  /*aa40*/  SYNCS.PHASECHK.TRANS64.TRYWAIT P0, [R0+URZ], R3 ;  /* 0x00000003000075a7 */ /* 0x0022a400080011ff */
[----:B--2---:R-:W-:Y:S05]  /*aa50*/  @!P0 NANOSLEEP.SYNCS 0x989680 ;  /* 0x009896800000895d */ /* 0x004fea0003900000 */
[----:B------:R-:W2:Y:S02]  /*aa60*/  @!P0 SYNCS.PHASECHK.TRANS64 P0, [R0+URZ], R3 ;  /* 0x00000003000085a7 */ /* 0x000ea400080010ff */
[----:B--2---:R-:W-:Y:S05]  /*aa70*/  @!P0 BRA `(.L_x_195) ;  /* 0xfffffffc00f08947 */ /* 0x004fea000383ffff */
[----:B------:R-:W-:Y:S05]  /*aa80*/  BRA `(.L_x_196) ;  /* 0xffffff9800907947 */ /* 0x000fea000383ffff */
.L_x_66:
[----:B------:R-:W-:-:S07]  /*aa90*/  MOV R0, UR5 ;  /* 0x0000000500007c02 */ /* 0x000fce0008000f00 */
.L_x_197:
[----:B-1----:R1:W2:Y:S02]  /*aaa0*/  SYNCS.PHASECHK.TRANS64.TRYWAIT P0, [R0+URZ], R3 ;  /* 0x00000003000075a7 */ /* 0x0022a400080011ff */
[----:B--2---:R-:W-:Y:S05]  /*aab0*/  @!P0 NANOSLEEP.SYNCS 0x989680 ;  /* 0x009896800000895d */ /* 0x004fea0003900000 */
[----:B------:R-:W2:Y:S02]  /*aac0*/  @!P0 SYNCS.PHASECHK.TRANS64 P0, [R0+URZ], R3 ;  /* 0x00000003000085a7 */ /* 0x000ea400080010ff */
[----:B--2---:R-:W-:Y:S05]  /*aad0*/  @!P0 BRA `(.L_x_197) ;  /* 0xfffffffc00f08947 */ /* 0x004fea000383ffff */
[----:B------:R-:W-:Y:S05]  /*aae0*/  BRA `(.L_x_198) ;  /* 0xffffff9800a07947 */ /* 0x000fea000383ffff */
.L_x_69:
[----:B------:R-:W-:-:S07]  /*aaf0*/  MOV R4, UR4 ;  /* 0x0000000400047c02 */ /* 0x000fce0008000f00 */
.L_x_199:
[----:B--2---:R2:W3:Y:S02]  /*ab00*/  SYNCS.PHASECHK.TRANS64.TRYWAIT P1, [R4+URZ+0x258], R7 ;  /* 0x00025807040075a7 */ /* 0x0044e400080211ff */
[----:B---3--:R-:W-:Y:S05]  /*ab10*/  @!P1 NANOSLEEP.SYNCS 0x989680 ;  /* 0x009896800000995d */ /* 0x008fea0003900000 */
[----:B------:R-:W3:Y:S02]  /*ab20*/  @!P1 SYNCS.PHASECHK.TRANS64 P1, [R4+URZ+0x258], R7 ;  /* 0x00025807040095a7 */ /* 0x000ee400080210ff */
[----:B---3--:R-:W-:Y:S05]  /*ab30*/  @!P1 BRA `(.L_x_199) ;  /* 0xfffffffc00f09947 */ /* 0x008fea000383ffff */
[----:B------:R-:W-:Y:S05]  /*ab40*/  BRA `(.L_x_200) ;  /* 0xffffff9c00107947 */ /* 0x000fea000383ffff */
.L_x_70:
[----:B--2---:R-:W-:-:S07]  /*ab50*/  MOV R4, UR4 ;  /* 0x0000000400047c02 */ /* 0x004fce0008000f00 */
.L_x_201:
[----:B--2---:R2:W3:Y:S02]  /*ab60*/  SYNCS.PHASECHK.TRANS64.TRYWAIT P1, [R4+URZ+0x250], R5 ;  /* 0x00025005040075a7 */ /* 0x0044e400080211ff */
[----:B---3--:R-:W-:Y:S05]  /*ab70*/  @!P1 NANOSLEEP.SYNCS 0x989680 ;  /* 0x009896800000995d */ /* 0x008fea0003900000 */
[----:B------:R-:W3:Y:S02]  /*ab80*/  @!P1 SYNCS.PHASECHK.TRANS64 P1, [R4+URZ+0x250], R5 ;  /* 0x00025005040095a7 */ /* 0x000ee400080210ff */
[----:B---3--:R-:W-:Y:S05]  /*ab90*/  @!P1 BRA `(.L_x_201) ;  /* 0xfffffffc00f09947 */ /* 0x008fea000383ffff */
[----:B------:R-:W-:Y:S05]  /*aba0*/  BRA `(.L_x_202) ;  /* 0xffffff9c00187947 */ /* 0x000fea000383ffff */
.L_x_78:
[----:B------:R-:W-:-:S07]  /*abb0*/  MOV R0, UR15 ;  /* 0x0000000f00007c02 */ /* 0x000fce0008000f00 */
.L_x_203:
[----:B-1----:R1:W2:Y:S02]  /*abc0*/  SYNCS.PHASECHK.TRANS64.TRYWAIT P0, [R0+URZ+0x250], R5 ;  /* 0x00025005000075a7 */ /* 0x0022a400080011ff */
[----:B--2---:R-:W-:Y:S05]  /*abd0*/  @!P0 NANOSLEEP.SYNCS 0x989680 ;  /* 0x009896800000895d */ /* 0x004fea0003900000 */
[----:B------:R-:W2:Y:S02]  /*abe0*/  @!P0 SYNCS.PHASECHK.TRANS64 P0, [R0+URZ+0x250], R5 ;  /* 0x00025005000085a7 */ /* 0x000ea400080010ff */
[----:B--2---:R-:W-:Y:S05]  /*abf0*/  @!P0 BRA `(.L_x_203) ;  /* 0xfffffffc00f08947 */ /* 0x004fea000383ffff */
[----:B------:R-:W-:Y:S05]  /*ac00*/  BRA `(.L_x_204) ;  /* 0xffffffa000807947 */ /* 0x000fea000383ffff */
.L_x_79:
[----:B------:R-:W-:-:S07]  /*ac10*/  MOV R5, UR19 ;  /* 0x0000001300057c02 */ /* 0x000fce0008000f00 */
.L_x_205:
[----:B-1----:R1:W2:Y:S02]  /*ac20*/  SYNCS.PHASECHK.TRANS64.TRYWAIT P0, [R5+URZ+0x270], R0 ;  /* 0x00027000050075a7 */ /* 0x0022a400080011ff */
[----:B--2---:R-:W-:Y:S05]  /*ac30*/  @!P0 NANOSLEEP.SYNCS 0x989680 ;  /* 0x009896800000895d */ /* 0x004fea0003900000 */
[----:B------:R-:W2:Y:S02]  /*ac40*/  @!P0 SYNCS.PHASECHK.TRANS64 P0, [R5+URZ+0x270], R0 ;  /* 0x00027000050085a7 */ /* 0x000ea400080010ff */
[----:B--2---:R-:W-:Y:S05]  /*ac50*/  @!P0 BRA `(.L_x_205) ;  /* 0xfffffffc00f08947 */ /* 0x004fea000383ffff */
[----:B------:R-:W-:Y:S05]  /*ac60*/  BRA `(.L_x_206) ;  /* 0xffffffa0009c7947 */ /* 0x000fea000383ffff */
.L_x_82:
[----:B-1----:R-:W-:Y:S07]  /*ac70*/  MOV R0, UR11 ;  /* 0x0000000b00007c02 */ /* 0x002fee0008000f00 */
.L_x_207:
[----:B-1----:R1:W2:Y:S02]  /*ac80*/  SYNCS.PHASECHK.TRANS64.TRYWAIT P0, [R0+URZ], R5 ;  /* 0x00000005000075a7 */ /* 0x0022a400080011ff */
[----:B--2---:R-:W-:Y:S05]  /*ac90*/  @!P0 NANOSLEEP.SYNCS 0x989680 ;  /* 0x009896800000895d */ /* 0x004fea0003900000 */
[----:B------:R-:W2:Y:S02]  /*aca0*/  @!P0 SYNCS.PHASECHK.TRANS64 P0, [R0+URZ], R5 ;  /* 0x00000005000085a7 */ /* 0x000ea400080010ff */
[----:B--2---:R-:W-:Y:S05]  /*acb0*/  @!P0 BRA `(.L_x_207) ;  /* 0xfffffffc00f08947 */ /* 0x004fea000383ffff */
[----:B------:R-:W-:Y:S05]  /*acc0*/  BRA `(.L_x_81) ;  /* 0xffffffa000cc7947 */ /* 0x000fea000383ffff */
.L_x_85:
[----:B------:R-:W-:-:S07]  /*acd0*/  MOV R0, UR4 ;  /* 0x0000000400007c02 */ /* 0x000fce0008000f00 */
.L_x_208:
[----:B-1----:R1:W3:Y:S02]  /*ace0*/  SYNCS.PHASECHK.TRANS64.TRYWAIT P0, [R0+URZ], R3 ;  /* 0x00000003000075a7 */ /* 0x0022e400080011ff */
[----:B---3--:R-:W-:Y:S05]  /*acf0*/  @!P0 NANOSLEEP.SYNCS 0x989680 ;  /* 0x009896800000895d */ /* 0x008fea0003900000 */
[----:B------:R-:W3:Y:S02]  /*ad00*/  @!P0 SYNCS.PHASECHK.TRANS64 P0, [R0+URZ], R3 ;  /* 0x00000003000085a7 */ /* 0x000ee400080010ff */
[----:B---3--:R-:W-:Y:S05]  /*ad10*/  @!P0 BRA `(.L_x_208) ;  /* 0xfffffffc00f08947 */ /* 0x008fea000383ffff */
[----:B------:R-:W-:Y:S05]  /*ad20*/  BRA `(.L_x_209) ;  /* 0xffffffa400747947 */ /* 0x000fea000383ffff */
.L_x_86:
[----:B------:R-:W-:-:S07]  /*ad30*/  MOV R0, UR4 ;  /* 0x0000000400007c02 */ /* 0x000fce0008000f00 */
.L_x_210:
[----:B-1----:R1:W2:Y:S02]  /*ad40*/  SYNCS.PHASECHK.TRANS64.TRYWAIT P0, [R0+URZ], R3 ;  /* 0x00000003000075a7 */ /* 0x0022a400080011ff */
[----:B--2---:R-:W-:Y:S05]  /*ad50*/  @!P0 NANOSLEEP.SYNCS 0x989680 ;  /* 0x009896800000895d */ /* 0x004fea0003900000 */
[----:B------:R-:W2:Y:S02]  /*ad60*/  @!P0 SYNCS.PHASECHK.TRANS64 P0, [R0+URZ], R3 ;  /* 0x00000003000085a7 */ /* 0x000ea400080010ff */
[----:B--2---:R-:W-:Y:S05]  /*ad70*/  @!P0 BRA `(.L_x_210) ;  /* 0xfffffffc00f08947 */ /* 0x004fea000383ffff */
[----:B------:R-:W-:Y:S05]  /*ad80*/  BRA `(.L_x_211) ;  /* 0xffffffa400807947 */ /* 0x000fea000383ffff */
.L_x_91:
[----:B------:R-:W-:Y:S07]  /*ad90*/  MOV R0, UR22 ;  /* 0x0000001600007c02 */ /* 0x000fee0008000f00 */
.L_x_212:
[----:B-1----:R1:W2:Y:S02]  /*ada0*/  SYNCS.PHASECHK.TRANS64.TRYWAIT P0, [R0+URZ+0x250], R3 ;  /* 0x00025003000075a7 */ /* 0x0022a400080011ff */
[----:B--2---:R-:W-:Y:S05]  /*adb0*/  @!P0 NANOSLEEP.SYNCS 0x989680 ;  /* 0x009896800000895d */ /* 0x004fea0003900000 */
[----:B------:R-:W2:Y:S02]  /*adc0*/  @!P0 SYNCS.PHASECHK.TRANS64 P0, [R0+URZ+0x250], R3 ;  /* 0x00025003000085a7 */ /* 0x000ea400080010ff */
[----:B--2---:R-:W-:Y:S05]  /*add0*/  @!P0 BRA `(.L_x_212) ;  /* 0xfffffffc00f08947 */ /* 0x004fea000383ffff */
[----:B------:R-:W-:Y:S05]  /*ade0*/  BRA `(.L_x_213) ;  /* 0xffffffac00547947 */ /* 0x000fea000383ffff */
.L_x_94:
[----:B------:R-:W-:Y:S07]  /*adf0*/  MOV R3, UR22 ;  /* 0x0000001600037c02 */ /* 0x000fee0008000f00 */
.L_x_214:
[----:B-1----:R1:W2:Y:S02]  /*ae00*/  SYNCS.PHASECHK.TRANS64.TRYWAIT P1, [R3+URZ+0x248], R12 ;  /* 0x0002480c030075a7 */ /* 0x0022a400080211ff */
[----:B--2---:R-:W-:Y:S05]  /*ae10*/  @!P1 NANOSLEEP.SYNCS 0x989680 ;  /* 0x009896800000995d */ /* 0x004fea0003900000 */
[----:B------:R-:W2:Y:S02]  /*ae20*/  @!P1 SYNCS.PHASECHK.TRANS64 P1, [R3+URZ+0x248], R12 ;  /* 0x0002480c030095a7 */ /* 0x000ea400080210ff */
[----:B--2---:R-:W-:Y:S05]  /*ae30*/  @!P1 BRA `(.L_x_214) ;  /* 0xfffffffc00f09947 */ /* 0x004fea000383ffff */
[----:B------:R-:W-:Y:S05]  /*ae40*/  BRA `(.L_x_93) ;  /* 0xffffffb000b07947 */ /* 0x000fea000383ffff */
.L_x_97:
[----:B------:R-:W-:Y:S07]  /*ae50*/  MOV R0, UR22 ;  /* 0x0000001600007c02 */ /* 0x000fee0008000f00 */
.L_x_215:
[----:B-1----:R1:W2:Y:S02]  /*ae60*/  SYNCS.PHASECHK.TRANS64.TRYWAIT P1, [R0+URZ+0x230], R9 ;  /* 0x00023009000075a7 */ /* 0x0022a400080211ff */
[----:B--2---:R-:W-:Y:S05]  /*ae70*/  @!P1 NANOSLEEP.SYNCS 0x989680 ;  /* 0x009896800000995d */ /* 0x004fea0003900000 */
[----:B------:R-:W2:Y:S02]  /*ae80*/  @!P1 SYNCS.PHASECHK.TRANS64 P1, [R0+URZ+0x230], R9 ;  /* 0x00023009000095a7 */ /* 0x000ea400080210ff */
[----:B--2---:R-:W-:Y:S05]  /*ae90*/  @!P1 BRA `(.L_x_215) ;  /* 0xfffffffc00f09947 */ /* 0x004fea000383ffff */
[----:B------:R-:W-:Y:S05]  /*aea0*/  BRA `(.L_x_216) ;  /* 0xffffffb800207947 */ /* 0x000fea000383ffff */
.L_x_98:
[----:B------:R-:W-:Y:S07]  /*aeb0*/  MOV R0, UR22 ;  /* 0x0000001600007c02 */ /* 0x000fee0008000f00 */
.L_x_217:
[----:B-1----:R1:W2:Y:S02]  /*aec0*/  SYNCS.PHASECHK.TRANS64.TRYWAIT P0, [R0+URZ+0x238], R9 ;  /* 0x00023809000075a7 */ /* 0x0022a400080011ff */
[----:B--2---:R-:W-:Y:S05]  /*aed0*/  @!P0 NANOSLEEP.SYNCS 0x989680 ;  /* 0x009896800000895d */ /* 0x004fea0003900000 */
[----:B------:R-:W2:Y:S02]  /*aee0*/  @!P0 SYNCS.PHASECHK.TRANS64 P0, [R0+URZ+0x238], R9 ;  /* 0x00023809000085a7 */ /* 0x000ea400080010ff */
[----:B--2---:R-:W-:Y:S05]  /*aef0*/  @!P0 BRA `(.L_x_217) ;  /* 0xfffffffc00f08947 */ /* 0x004fea000383ffff */
[----:B------:R-:W-:Y:S05]  /*af00*/  BRA `(.L_x_218) ;  /* 0xffffffb800687947 */ /* 0x000fea000383ffff */
.L_x_100:
[----:B------:R-:W-:-:S07]  /*af10*/  MOV R0, UR22 ;  /* 0x0000001600007c02 */ /* 0x000fce0008000f00 */
.L_x_219:
[----:B--2---:R2:W3:Y:S02]  /*af20*/  SYNCS.PHASECHK.TRANS64.TRYWAIT P0, [R0+URZ+0x230], R3 ;  /* 0x00023003000075a7 */ /* 0x0044e400080011ff */
[----:B---3--:R-:W-:Y:S05]  /*af30*/  @!P0 NANOSLEEP.SYNCS 0x989680 ;  /* 0x009896800000895d */ /* 0x008fea0003900000 */
[----:B------:R-:W3:Y:S02]  /*af40*/  @!P0 SYNCS.PHASECHK.TRANS64 P0, [R0+URZ+0x230], R3 ;  /* 0x00023003000085a7 */ /* 0x000ee400080010ff */
[----:B---3--:R-:W-:Y:S05]  /*af50*/  @!P0 BRA `(.L_x_219) ;  /* 0xfffffffc00f08947 */ /* 0x008fea000383ffff */
[----:B------:R-:W-:Y:S05]  /*af60*/  BRA `(.L_x_220) ;  /* 0xffffffb800c07947 */ /* 0x000fea000383ffff */
.L_x_102:
[----:B------:R-:W-:Y:S07]  /*af70*/  MOV R0, UR49 ;  /* 0x0000003100007c02 */ /* 0x000fee0008000f00 */
.L_x_221:
[----:B-1----:R1:W2:Y:S02]  /*af80*/  SYNCS.PHASECHK.TRANS64.TRYWAIT P0, [R0+URZ+0x250], R3 ;  /* 0x00025003000075a7 */ /* 0x0022a400080011ff */
[----:B--2---:R-:W-:Y:S05]  /*af90*/  @!P0 NANOSLEEP.SYNCS 0x989680 ;  /* 0x009896800000895d */ /* 0x004fea0003900000 */
[----:B------:R-:W2:Y:S02]  /*afa0*/  @!P0 SYNCS.PHASECHK.TRANS64 P0, [R0+URZ+0x250], R3 ;  /* 0x00025003000085a7 */ /* 0x000ea400080010ff */
[----:B--2---:R-:W-:Y:S05]  /*afb0*/  @!P0 BRA `(.L_x_221) ;  /* 0xfffffffc00f08947 */ /* 0x004fea000383ffff */
[----:B------:R-:W-:Y:S05]  /*afc0*/  BRA `(.L_x_222) ;  /* 0xffffffbc00a07947 */ /* 0x000fea000383ffff */
.L_x_113:
[----:B---3--:R3:W1:Y:S02]  /*afd0*/  SYNCS.PHASECHK.TRANS64.TRYWAIT P1, [R0+URZ+0x220], R3 ;  /* 0x00022003000075a7 */ /* 0x00866400080211ff */
[----:B-1----:R-:W-:Y:S05]  /*afe0*/  @!P1 NANOSLEEP.SYNCS 0x989680 ;  /* 0x009896800000995d */ /* 0x002fea0003900000 */
[----:B------:R-:W1:Y:S02]  /*aff0*/  @!P1 SYNCS.PHASECHK.TRANS64 P1, [R0+URZ+0x220], R3 ;  /* 0x00022003000095a7 */ /* 0x000e6400080210ff */
[----:B-1----:R-:W-:Y:S05]  /*b000*/  @!P1 BRA `(.L_x_113) ;  /* 0xfffffffc00f09947 */ /* 0x002fea000383ffff */
[----:B------:R-:W-:Y:S05]  /*b010*/  BRA `(.L_x_112) ;  /* 0xffffffd000887947 */ /* 0x000fea000383ffff */
.L_x_115:
[----:B----4-:R4:W1:Y:S02]  /*b020*/  SYNCS.PHASECHK.TRANS64.TRYWAIT P0, [R103+URZ+0x260], R4 ;  /* 0x00026004670075a7 */ /* 0x01086400080011ff */
[----:B-1----:R-:W-:Y:S05]  /*b030*/  @!P0 NANOSLEEP.SYNCS 0x989680 ;  /* 0x009896800000895d */ /* 0x002fea0003900000 */
[----:B------:R-:W1:Y:S02]  /*b040*/  @!P0 SYNCS.PHASECHK.TRANS64 P0, [R103+URZ+0x260], R4 ;  /* 0x00026004670085a7 */ /* 0x000e6400080010ff */
[----:B-1----:R-:W-:Y:S05]  /*b050*/  @!P0 BRA `(.L_x_115) ;  /* 0xfffffffc00f08947 */ /* 0x002fea000383ffff */
[----:B------:R-:W-:Y:S05]  /*b060*/  BRA `(.L_x_114) ;  /* 0xffffffd000d87947 */ /* 0x000fea000383ffff */
.L_x_124:
[----:B---3--:R3:W4:Y:S02]  /*b070*/  SYNCS.PHASECHK.TRANS64.TRYWAIT P0, [R111+URZ+0x220], R4 ;  /* 0x000220046f0075a7 */ /* 0x00872400080011ff */
[----:B----4-:R-:W-:Y:S05]  /*b080*/  @!P0 NANOSLEEP.SYNCS 0x989680 ;  /* 0x009896800000895d */ /* 0x010fea0003900000 */
[----:B------:R-:W4:Y:S02]  /*b090*/  @!P0 SYNCS.PHASECHK.TRANS64 P0, [R111+URZ+0x220], R4 ;  /* 0x000220046f0085a7 */ /* 0x000f2400080010ff */
[----:B----4-:R-:W-:Y:S05]  /*b0a0*/  @!P0 BRA `(.L_x_124) ;  /* 0xfffffffc00f08947 */ /* 0x010fea000383ffff */
[----:B------:R-:W-:Y:S05]  /*b0b0*/  BRA `(.L_x_123) ;  /* 0xffffffdc00d47947 */ /* 0x000fea000383ffff */
        .weak           $__internal_0_$__cuda_sm10x_tcgen05_guardrail_trap_col_being_dealloced_not_returned_by_alloc
        .type           $__internal_0_$__cuda_sm10x_tcgen05_guardrail_trap_col_being_dealloced_not_returned_by_alloc,@function
        .size           $__internal_0_$__cuda_sm10x_tcgen05_guardrail_trap_col_being_dealloced_not_returned_by_alloc,($__internal_1_$__cuda_sm10x_tcgen05_guardrail_trap_phase_invalid_during_alloc - $__internal_0_$__cuda_sm10x_tcgen05_guardrail_trap_col_being_dealloced_not_returned_by_alloc)
$__internal_0_$__cuda_sm10x_tcgen05_guardrail_trap_col_being_dealloced_not_returned_by_alloc:
[----:B------:R-:W-:Y:S05]  /*b0c0*/  BPT.TRAP 0x1 ;  /* 0x000000040000795c */ /* 0x000fea0000300000 */
[----:B------:R-:W-:-:S04]  /*b0d0*/  HFMA2 R3, -RZ, RZ, 0, 0 ;  /* 0x00000000ff037431 */ /* 0x000fc800000001ff */
[----:B------:R-:W-:Y:S05]  /*b0e0*/  RET.REL.NODEC R2 `(_ZN7cutlass13device_kernelINS_4conv6kernel13ConvUniversalINS1_16ConvProblemShapeILNS1_8OperatorE2ELi3EEENS1_10collective14CollectiveConvINS1_47MainloopSm100TmaUmmaWarpSpecializedImplicitGemmILS5_2ELi34ELi3ELi1ELi2EN4cute5tupleIJNSA_1CILi1EEESD_SD_EEEEENSB_IJNSC_ILi64EEENSB_IJNSC_ILi128EEEEEENSB_IJNSC_ILi32EEEEEEEEENS_12float_e4m3_tESM_NSA_8TiledMMAINSA_8MMA_AtomIJNSA_10MMA_TraitsINSA_19SM100_MMA_F8F6F4_SSEJSM_SM_fSG_SH_NSA_17integral_constantINSA_4UMMA5MajorELST_1EEESU_NSR_INSS_7ScaleInELSV_0EEESW_EEEEEENSA_6LayoutISE_NSB_IJNSC_ILi0EEES10_S10_EEEEENSB_IJNSA_10UnderscoreES13_S13_EEEEENS7_6detail27Sm100ImplicitGemmTileTraitsINSA_13SM90_TMA_LOADENSA_14ComposedLayoutINSA_7SwizzleILi2ELi4ELi3EEENSA_18smem_ptr_flag_bitsILi8EEENSZ_INSB_IJSG_NSC_ILi8EEEEEENSB_IJSD_SG_EEEEEEEvEENS17_INSA_20SM90_TMA_LOAD_IM2COLENS19_INS1A_ILi3ELi4ELi3EEES1D_NSZ_INSB_IJSH_S1E_EEENSB_IJSD_SH_EEEEEEEvEEEENS_8epilogue10collective18CollectiveEpilogueINS1S_23Sm100TmaWarpSpecializedILi2ELi2ELi32ELb0ELb0EEEJSL_NSB_IJNSZ_ISG_SD_EES1X_EEESM_NSB_IJlNSB_IJSD_lllEEES10_EEESM_S20_NS1S_6fusion15FusionCallbacksIS1W_NS21_17LinearCombinationISM_fSM_fLNS_15FloatRoundStyleE2EEESL_S1Y_JEEENSA_5SM1004TMEM4LOAD26SM100_TMEM_LOAD_16dp32b32xES18_NS19_IS1B_S1D_NSZ_INSB_IJS1E_SG_EEENSB_IJSG_SD_EEEEEEENSA_39AutoVectorizingCopyWithAssumedAlignmentILi128EEENSA_14SM90_TMA_STOREES2E_S2G_S2G_EEEvvEEEEvNT_6ParamsE) ;  /* 0xffffff4c02c47950 */ /* 0x000fea0003c3ffff */
        .weak           $__internal_1_$__cuda_sm10x_tcgen05_guardrail_trap_phase_invalid_during_alloc
        .type           $__internal_1_$__cuda_sm10x_tcgen05_guardrail_trap_phase_invalid_during_alloc,@function
        .size           $__internal_1_$__cuda_sm10x_tcgen05_guardrail_trap_phase_invalid_during_alloc,($__internal_2_$__cuda_sm10x_tcgen05_guardrail_trap_unallocated_columns_being_dealloced - $__internal_1_$__cuda_sm10x_tcgen05_guardrail_trap_phase_invalid_during_alloc)
$__internal_1_$__cuda_sm10x_tcgen05_guardrail_trap_phase_invalid_during_alloc:
[----:B------:R-:W-:Y:S05]  /*b0f0*/  BPT.TRAP 0x1 ;  /* 0x000000040000795c */ /* 0x000fea0000300000 */
[----:B------:R-:W-:-:S04]  /*b100*/  MOV R3, 0x0 ;  /* 0x0000000000037802 */ /* 0x000fc80000000f00 */
[----:B------:R-:W-:Y:S05]  /*b110*/  RET.REL.NODEC R2 `(_ZN7cutlass13device_kernelINS_4conv6kernel13ConvUniversalINS1_16ConvProblemShapeILNS1_8OperatorE2ELi3EEENS1_10collective14CollectiveConvINS1_47MainloopSm100TmaUmmaWarpSpecializedImplicitGemmILS5_2ELi34ELi3ELi1ELi2EN4cute5tupleIJNSA_1CILi1EEESD_SD_EEEEENSB_IJNSC_ILi64EEENSB_IJNSC_ILi128EEEEEENSB_IJNSC_ILi32EEEEEEEEENS_12float_e4m3_tESM_NSA_8TiledMMAINSA_8MMA_AtomIJNSA_10MMA_TraitsINSA_19SM100_MMA_F8F6F4_SSEJSM_SM_fSG_SH_NSA_17integral_constantINSA_4UMMA5MajorELST_1EEESU_NSR_INSS_7ScaleInELSV_0EEESW_EEEEEENSA_6LayoutISE_NSB_IJNSC_ILi0EEES10_S10_EEEEENSB_IJNSA_10UnderscoreES13_S13_EEEEENS7_6detail27Sm100ImplicitGemmTileTraitsINSA_13SM90_TMA_LOADENSA_14ComposedLayoutINSA_7SwizzleILi2ELi4ELi3EEENSA_18smem_ptr_flag_bitsILi8EEENSZ_INSB_IJSG_NSC_ILi8EEEEEENSB_IJSD_SG_EEEEEEEvEENS17_INSA_20SM90_TMA_LOAD_IM2COLENS19_INS1A_ILi3ELi4ELi3EEES1D_NSZ_INSB_IJSH_S1E_EEENSB_IJSD_SH_EEEEEEEvEEEENS_8epilogue10collective18CollectiveEpilogueINS1S_23Sm100TmaWarpSpecializedILi2ELi2ELi32ELb0ELb0EEEJSL_NSB_IJNSZ_ISG_SD_EES1X_EEESM_NSB_IJlNSB_IJSD_lllEEES10_EEESM_S20_NS1S_6fusion15FusionCallbacksIS1W_NS21_17LinearCombinationISM_fSM_fLNS_15FloatRoundStyleE2EEESL_S1Y_JEEENSA_5SM1004TMEM4LOAD26SM100_TMEM_LOAD_16dp32b32xES18_NS19_IS1B_S1D_NSZ_INSB_IJS1E_SG_EEENSB_IJSG_SD_EEEEEEENSA_39AutoVectorizingCopyWithAssumedAlignmentILi128EEENSA_14SM90_TMA_STOREES2E_S2G_S2G_EEEvvEEEEvNT_6ParamsE) ;  /* 0xffffff4c02b87950 */ /* 0x000fea0003c3ffff */
        .weak           $__internal_2_$__cuda_sm10x_tcgen05_guardrail_trap_unallocated_columns_being_dealloced
        .type           $__internal_2_$__cuda_sm10x_tcgen05_guardrail_trap_unallocated_columns_being_dealloced,@function
        .size           $__internal_2_$__cuda_sm10x_tcgen05_guardrail_trap_unallocated_columns_being_dealloced,(.L_x_224 - $__internal_2_$__cuda_sm10x_tcgen05_guardrail_trap_unallocated_columns_being_dealloced)
$__internal_2_$__cuda_sm10x_tcgen05_guardrail_trap_unallocated_columns_being_dealloced:
[----:B------:R-:W-:Y:S05]  /*b120*/  BPT.TRAP 0x1 ;  /* 0x000000040000795c */ /* 0x000fea0000300000 */
[----:B------:R-:W-:-:S04]  /*b130*/  HFMA2 R3, -RZ, RZ, 0, 0 ;  /* 0x00000000ff037431 */ /* 0x000fc800000001ff */
[----:B------:R-:W-:Y:S05]  /*b140*/  RET.REL.NODEC R2 `(_ZN7cutlass13device_kernelINS_4conv6kernel13ConvUniversalINS1_16ConvProblemShapeILNS1_8OperatorE2ELi3EEENS1_10collective14CollectiveConvINS1_47MainloopSm100TmaUmmaWarpSpecializedImplicitGemmILS5_2ELi34ELi3ELi1ELi2EN4cute5tupleIJNSA_1CILi1EEESD_SD_EEEEENSB_IJNSC_ILi64EEENSB_IJNSC_ILi128EEEEEENSB_IJNSC_ILi32EEEEEEEEENS_12float_e4m3_tESM_NSA_8TiledMMAINSA_8MMA_AtomIJNSA_10MMA_TraitsINSA_19SM100_MMA_F8F6F4_SSEJSM_SM_fSG_SH_NSA_17integral_constantINSA_4UMMA5MajorELST_1EEESU_NSR_INSS_7ScaleInELSV_0EEESW_EEEEEENSA_6LayoutISE_NSB_IJNSC_ILi0EEES10_S10_EEEEENSB_IJNSA_10UnderscoreES13_S13_EEEEENS7_6detail27Sm100ImplicitGemmTileTraitsINSA_13SM90_TMA_LOADENSA_14ComposedLayoutINSA_7SwizzleILi2ELi4ELi3EEENSA_18smem_ptr_flag_bitsILi8EEENSZ_INSB_IJSG_NSC_ILi8EEEEEENSB_IJSD_SG_EEEEEEEvEENS17_INSA_20SM90_TMA_LOAD_IM2COLENS19_INS1A_ILi3ELi4ELi3EEES1D_NSZ_INSB_IJSH_S1E_EEENSB_IJSD_SH_EEEEEEEvEEEENS_8epilogue10collective18CollectiveEpilogueINS1S_23Sm100TmaWarpSpecializedILi2ELi2ELi32ELb0ELb0EEEJSL_NSB_IJNSZ_ISG_SD_EES1X_EEESM_NSB_IJlNSB_IJSD_lllEEES10_EEESM_S20_NS1S_6fusion15FusionCallbacksIS1W_NS21_17LinearCombinationISM_fSM_fLNS_15FloatRoundStyleE2EEESL_S1Y_JEEENSA_5SM1004TMEM4LOAD26SM100_TMEM_LOAD_16dp32b32xES18_NS19_IS1B_S1D_NSZ_INSB_IJS1E_SG_EEENSB_IJSG_SD_EEEEEEENSA_39AutoVectorizingCopyWithAssumedAlignmentILi128EEENSA_14SM90_TMA_STOREES2E_S2G_S2G_EEEvvEEEEvNT_6ParamsE) ;  /* 0xffffff4c02ac7950 */ /* 0x000fea0003c3ffff */
.L_x_223:
[----:B------:R-:W-:-:S00]  /*b150*/  BRA `(.L_x_223) ;  /* 0xfffffffc00fc7947 */ /* 0x000fc0000383ffff */
[----:B------:R-:W-:-:S00]  /*b160*/  NOP ;  /* 0x0000000000007918 */ /* 0x000fc00000000000 */
        /* <DEDUP_REMOVED lines=9> */
.L_x_224:


//--------------------- .nv.global.init           --------------------------
	.section	.nv.global.init,"aw",@progbits
.nv.global.init:
	.type		$str$29,@object
	.size		$str$29,($str$30 - $str$29)
$str$29:
        /*0000*/ 	.byte	0x28, 0x61, 0x64, 0x64, 0x72, 0x65, 0x73, 0x73, 0x20, 0x26, 0x20, 0x6d, 0x61, 0x73, 0x6b, 0x29
        /*0010*/ 	.byte	0x20, 0x3d, 0x3d, 0x20, 0x30, 0x00
	.type		$str$30,@object
	.size		$str$30,($str$28 - $str$30)
$str$30:
        /*0016*/ 	.byte	0x2f, 0x74, 0x6d, 0x70, 0x2f, 0x63, 0x75, 0x74, 0x6c, 0x61, 0x73, 0x73, 0x5f, 0x73, 0x77, 0x65
        /*0026*/ 	.byte	0x65, 0x70, 0x5f, 0x73, 0x72, 0x63, 0x2f, 0x69, 0x6e, 0x63, 0x6c, 0x75, 0x64, 0x65, 0x2f, 0x63
        /*0036*/ 	.byte	0x75, 0x74, 0x65, 0x2f, 0x70, 0x6f, 0x69, 0x6e, 0x74, 0x65, 0x72, 0x5f, 0x66, 0x6c, 0x61, 0x67
        /*0046*/ 	.byte	0x67, 0x65, 0x64, 0x2e, 0x68, 0x70, 0x70, 0x00
	.type		$str$28,@object
	.size		$str$28,($str$27 - $str$28)
$str$28:
        /*004e*/ 	.byte	0x2f, 0x74, 0x6d, 0x70, 0x2f, 0x63, 0x75, 0x74, 0x6c, 0x61, 0x73, 0x73, 0x5f, 0x73, 0x77, 0x65
        /*005e*/ 	.byte	0x65, 0x70, 0x5f, 0x73, 0x72, 0x63, 0x2f, 0x69, 0x6e, 0x63, 0x6c, 0x75, 0x64, 0x65, 0x2f, 0x63
        /*006e*/ 	.byte	0x75, 0x74, 0x65, 0x2f, 0x61, 0x74, 0x6f, 0x6d, 0x2f, 0x63, 0x6f, 0x70, 0x79, 0x5f, 0x74, 0x72
        /*007e*/ 	.byte	0x61, 0x69, 0x74, 0x73, 0x5f, 0x73, 0x6d, 0x31, 0x30, 0x30, 0x2e, 0x68, 0x70, 0x70, 0x00
	.type		$str$27,@object
	.size		$str$27,(__unnamed_1 - $str$27)
$str$27:
        /*008d*/ 	.byte	0x28, 0x28, 0x75, 0x69, 0x6e, 0x74, 0x33, 0x32, 0x5f, 0x74, 0x28, 0x74, 0x68, 0x72, 0x65, 0x61
        /*009d*/ 	.byte	0x64, 0x49, 0x64, 0x78, 0x2e, 0x78, 0x29, 0x20, 0x2f, 0x20, 0x33, 0x32, 0x29, 0x20, 0x25, 0x20
        /*00ad*/ 	.byte	0x34, 0x29, 0x20, 0x3d, 0x3d, 0x20, 0x28, 0x28, 0x28, 0x74, 0x6d, 0x65, 0x6d, 0x5f, 0x61, 0x64
        /*00bd*/ 	.byte	0x64, 0x72, 0x20, 0x3e, 0x3e, 0x20, 0x31, 0x36, 0x29, 0x20, 0x2f, 0x20, 0x33, 0x32, 0x29, 0x20
        /*00cd*/ 	.byte	0x25, 0x20, 0x34, 0x29, 0x00
	.type		__unnamed_1,@object
	.size		__unnamed_1,(__unnamed_2 - __unnamed_1)
__unnamed_1:
        /*00d2*/ 	.byte	0x61, 0x75, 0x74, 0x6f, 0x20, 0x63, 0x75, 0x74, 0x65, 0x3a, 0x3a, 0x61, 0x73, 0x5f, 0x70, 0x6f
        /* <DEDUP_REMOVED lines=24> */
        /*0262*/ 	.byte	0x3c, 0x34, 0x30, 0x39, 0x36, 0x3e, 0x3e, 0x3e, 0x3e, 0x5d, 0x00
	.type		__unnamed_2,@object
	.size		__unnamed_2,(.L_2 - __unnamed_2)
__unnamed_2:
        /* <DEDUP_REMOVED lines=40> */
        /*04ed*/ 	.byte	0x74, 0x65, 0x3a, 0x3a, 0x43, 0x3c, 0x30, 0x3e, 0x3e, 0x3e, 0x3e, 0x5d, 0x00
.L_2:


//--------------------- .nv.shared._ZN7cutlass13device_kernelINS_4conv6kernel13ConvUniversalINS1_16ConvProblemShapeILNS1_8OperatorE2ELi3EEENS1_10collective14CollectiveConvINS1_47MainloopSm100TmaUmmaWarpSpecializedImplicitGemmILS5_2ELi34ELi3ELi1ELi2EN4cute5tupleIJNSA_1CILi1EEESD_SD_EEEEENSB_IJNSC_ILi64EEENSB_IJNSC_ILi128EEEEEENSB_IJNSC_ILi32EEEEEEEEENS_12float_e4m3_tESM_NSA_8TiledMMAINSA_8MMA_AtomIJNSA_10MMA_TraitsINSA_19SM100_MMA_F8F6F4_SSEJSM_SM_fSG_SH_NSA_17integral_constantINSA_4UMMA5MajorELST_1EEESU_NSR_INSS_7ScaleInELSV_0EEESW_EEEEEENSA_6LayoutISE_NSB_IJNSC_ILi0EEES10_S10_EEEEENSB_IJNSA_10UnderscoreES13_S13_EEEEENS7_6detail27Sm100ImplicitGemmTileTraitsINSA_13SM90_TMA_LOADENSA_14ComposedLayoutINSA_7SwizzleILi2ELi4ELi3EEENSA_18smem_ptr_flag_bitsILi8EEENSZ_INSB_IJSG_NSC_ILi8EEEEEENSB_IJSD_SG_EEEEEEEvEENS17_INSA_20SM90_TMA_LOAD_IM2COLENS19_INS1A_ILi3ELi4ELi3EEES1D_NSZ_INSB_IJSH_S1E_EEENSB_IJSD_SH_EEEEEEEvEEEENS_8epilogue10collective18CollectiveEpilogueINS1S_23Sm100TmaWarpSpecializedILi2ELi2ELi32ELb0ELb0EEEJSL_NSB_IJNSZ_ISG_SD_EES1X_EEESM_NSB_IJlNSB_IJSD_lllEEES10_EEESM_S20_NS1S_6fusion15FusionCallbacksIS1W_NS21_17LinearCombinationISM_fSM_fLNS_15FloatRoundStyleE2EEESL_S1Y_JEEENSA_5SM1004TMEM4LOAD26SM100_TMEM_LOAD_16dp32b32xES18_NS19_IS1B_S1D_NSZ_INSB_IJS1E_SG_EEENSB_IJSG_SD_EEEEEEENSA_39AutoVectorizingCopyWithAssumedAlignmentILi128EEENSA_14SM90_TMA_STOREES2E_S2G_S2G_EEEvvEEEEvNT_6ParamsE --------------------------
	.section	.nv.shared._ZN7cutlass13device_kernelINS_4conv6kernel13ConvUniversalINS1_16ConvProblemShapeILNS1_8OperatorE2ELi3EEENS1_10collective14CollectiveConvINS1_47MainloopSm100TmaUmmaWarpSpecializedImplicitGemmILS5_2ELi34ELi3ELi1ELi2EN4cute5tupleIJNSA_1CILi1EEESD_SD_EEEEENSB_IJNSC_ILi64EEENSB_IJNSC_ILi128EEEEEENSB_IJNSC_ILi32EEEEEEEEENS_12float_e4m3_tESM_NSA_8TiledMMAINSA_8MMA_AtomIJNSA_10MMA_TraitsINSA_19SM100_MMA_F8F6F4_SSEJSM_SM_fSG_SH_NSA_17integral_constantINSA_4UMMA5MajorELST_1EEESU_NSR_INSS_7ScaleInELSV_0EEESW_EEEEEENSA_6LayoutISE_NSB_IJNSC_ILi0EEES10_S10_EEEEENSB_IJNSA_10UnderscoreES13_S13_EEEEENS7_6detail27Sm100ImplicitGemmTileTraitsINSA_13SM90_TMA_LOADENSA_14ComposedLayoutINSA_7SwizzleILi2ELi4ELi3EEENSA_18smem_ptr_flag_bitsILi8EEENSZ_INSB_IJSG_NSC_ILi8EEEEEENSB_IJSD_SG_EEEEEEEvEENS17_INSA_20SM90_TMA_LOAD_IM2COLENS19_INS1A_ILi3ELi4ELi3EEES1D_NSZ_INSB_IJSH_S1E_EEENSB_IJSD_SH_EEEEEEEvEEEENS_8epilogue10collective18CollectiveEpilogueINS1S_23Sm100TmaWarpSpecializedILi2ELi2ELi32ELb0ELb0EEEJSL_NSB_IJNSZ_ISG_SD_EES1X_EEESM_NSB_IJlNSB_IJSD_lllEEES10_EEESM_S20_NS1S_6fusion15FusionCallbacksIS1W_NS21_17LinearCombinationISM_fSM_fLNS_15FloatRoundStyleE2EEESL_S1Y_JEEENSA_5SM1004TMEM4LOAD26SM100_TMEM_LOAD_16dp32b32xES18_NS19_IS1B_S1D_NSZ_INSB_IJS1E_SG_EEENSB_IJSG_SD_EEEEEEENSA_39AutoVectorizingCopyWithAssumedAlignmentILi128EEENSA_14SM90_TMA_STOREES2E_S2G_S2G_EEEvvEEEEvNT_6ParamsE,"aw",@nobits
	.sectionflags	@""
	.align	16
	.zero		1024


//--------------------- .nv.shared.reserved.0     --------------------------
	.section	.nv.shared.reserved.0,"aw",@nobits
	.weak		__nv_reservedSMEM_offset_0_alias
	.size		__nv_reservedSMEM_offset_0_alias, 0, 64
	.other		__nv_reservedSMEM_offset_0_alias,@"STO_CUDA_RESERVED_SHARED STV_DEFAULT"
__nv_reservedSMEM_offset_0_alias:
	.zero		0
.nv.shared.reserved.0:
	.zero		64
	.weak		__nv_reservedSMEM_tcgen05_partition
	.type		__nv_reservedSMEM_tcgen05_partition,@object
	.size		__nv_reservedSMEM_tcgen05_partition,(.L_0 - __nv_reservedSMEM_tcgen05_partition)
__nv_reservedSMEM_tcgen05_partition:
	.zero		32
.L_0:


//--------------------- .nv.global                --------------------------
	.section	.nv.global,"aw",@nobits
.nv.global:
	.type		_ZN39_INTERNAL_3be73fb0_4_k_cu_651e3309_42114cute1_E,@object
	.size		_ZN39_INTERNAL_3be73fb0_4_k_cu_651e3309_42114cute1_E,(_ZN39_INTERNAL_3be73fb0_4_k_cu_651e3309_42114cuda3std3__45__cpo6cbeginE - _ZN39_INTERNAL_3be73fb0_4_k_cu_651e3309_42114cute1_E)
_ZN39_INTERNAL_3be73fb0_4_k_cu_651e3309_42114cute1_E:
	.zero		1
	.type		_ZN39_INTERNAL_3be73fb0_4_k_cu_651e3309_42114cuda3std3__45__cpo6cbeginE,@object
	.size		_ZN39_INTERNAL_3be73fb0_4_k_cu_651e3309_42114cuda3std3__45__cpo6cbeginE,(_ZN39_INTERNAL_3be73fb0_4_k_cu_651e3309_42114cuda3std3__48in_placeE - _ZN39_INTERNAL_3be73fb0_4_k_cu_651e3309_42114cuda3std3__45__cpo6cbeginE)
_ZN39_INTERNAL_3be73fb0_4_k_cu_651e3309_42114cuda3std3__45__cpo6cbeginE:
	.zero		1
	.type		_ZN39_INTERNAL_3be73fb0_4_k_cu_651e3309_42114cuda3std3__48in_placeE,@object
	.size		_ZN39_INTERNAL_3be73fb0_4_k_cu_651e3309_42114cuda3std3__48in_placeE,(_ZN39_INTERNAL_3be73fb0_4_k_cu_651e3309_42114cuda3std6ranges3__45__cpo9iter_moveE - _ZN39_INTERNAL_3be73fb0_4_k_cu_651e3309_42114cuda3std3__48in_placeE)
_ZN39_INTERNAL_3be73fb0_4_k_cu_651e3309_42114cuda3std3__48in_placeE:
	.zero		1
	.type		_ZN39_INTERNAL_3be73fb0_4_k_cu_651e3309_42114cuda3std6ranges3__45__cpo9iter_moveE,@object
	.size		_ZN39_INTERNAL_3be73fb0_4_k_cu_651e3309_42114cuda3std6ranges3__45__cpo9iter_moveE,(_ZN39_INTERNAL_3be73fb0_4_k_cu_651e3309_42114cuda3std3__45__cpo5beginE - _ZN39_INTERNAL_3be73fb0_4_k_cu_651e3309_42114cuda3std6ranges3__45__cpo9iter_moveE)
_ZN39_INTERNAL_3be73fb0_4_k_cu_651e3309_42114cuda3std6ranges3__45__cpo9iter_moveE:
	.zero		1
	.type		_ZN39_INTERNAL_3be73fb0_4_k_cu_651e3309_42114cuda3std3__45__cpo5beginE,@object
	.size		_ZN39_INTERNAL_3be73fb0_4_k_cu_651e3309_42114cuda3std3__45__cpo5beginE,(_ZN39_INTERNAL_3be73fb0_4_k_cu_651e3309_42114cuda3std3__441_GLOBAL__N__3be73fb0_4_k_cu_651e3309_42116ignoreE - _ZN39_INTERNAL_3be73fb0_4_k_cu_651e3309_42114cuda3std3__45__cpo5beginE)
_ZN39_INTERNAL_3be73fb0_4_k_cu_651e3309_42114cuda3std3__45__cpo5beginE:
	.zero		1
	.type		_ZN39_INTERNAL_3be73fb0_4_k_cu_651e3309_42114cuda3std3__441_GLOBAL__N__3be73fb0_4_k_cu_651e3309_42116ignoreE,@object
	.size		_ZN39_INTERNAL_3be73fb0_4_k_cu_651e3309_42114cuda3std3__441_GLOBAL__N__3be73fb0_4_k_cu_651e3309_42116ignoreE,(_ZN39_INTERNAL_3be73fb0_4_k_cu_651e3309_42114cute7productE - _ZN39_INTERNAL_3be73fb0_4_k_cu_651e3309_42114cuda3std3__441_GLOBAL__N__3be73fb0_4_k_cu_651e3309_42116ignoreE)
_ZN39_INTERNAL_3be73fb0_4_k_cu_651e3309_42114cuda3std3__441_GLOBAL__N__3be73fb0_4_k_cu_651e3309_42116ignoreE:
	.zero		1
	.type		_ZN39_INTERNAL_3be73fb0_4_k_cu_651e3309_42114cute7productE,@object
	.size		_ZN39_INTERNAL_3be73fb0_4_k_cu_651e3309_42114cute7productE,(_ZN39_INTERNAL_3be73fb0_4_k_cu_651e3309_42114cuda3std3__45__cpo3endE - _ZN39_INTERNAL_3be73fb0_4_k_cu_651e3309_42114cute7productE)
_ZN39_INTERNAL_3be73fb0_4_k_cu_651e3309_42114cute7productE:
	.zero		1
	.type		_ZN39_INTERNAL_3be73fb0_4_k_cu_651e3309_42114cuda3std3__45__cpo3endE,@object
	.size		_ZN39_INTERNAL_3be73fb0_4_k_cu_651e3309_42114cuda3std3__45__cpo3endE,(_ZN39_INTERNAL_3be73fb0_4_k_cu_651e3309_42114cuda3std3__419piecewise_constructE - _ZN39_INTERNAL_3be73fb0_4_k_cu_651e3309_42114cuda3std3__45__cpo3endE)
_ZN39_INTERNAL_3be73fb0_4_k_cu_651e3309_42114cuda3std3__45__cpo3endE:
	.zero		1
	.type		_ZN39_INTERNAL_3be73fb0_4_k_cu_651e3309_42114cuda3std3__419piecewise_constructE,@object
	.size		_ZN39_INTERNAL_3be73fb0_4_k_cu_651e3309_42114cuda3std3__419piecewise_constructE,(_ZN39_INTERNAL_3be73fb0_4_k_cu_651e3309_42114cuda3std3__45__cpo4cendE - _ZN39_INTERNAL_3be73fb0_4_k_cu_651e3309_42114cuda3std3__419piecewise_constructE)
_ZN39_INTERNAL_3be73fb0_4_k_cu_651e3309_42114cuda3std3__419piecewise_constructE:
	.zero		1
	.type		_ZN39_INTERNAL_3be73fb0_4_k_cu_651e3309_42114cuda3std3__45__cpo4cendE,@object
	.size		_ZN39_INTERNAL_3be73fb0_4_k_cu_651e3309_42114cuda3std3__45__cpo4cendE,(_ZN39_INTERNAL_3be73fb0_4_k_cu_651e3309_42114cuda3std6ranges3__45__cpo4swapE - _ZN39_INTERNAL_3be73fb0_4_k_cu_651e3309_42114cuda3std3__45__cpo4cendE)
_ZN39_INTERNAL_3be73fb0_4_k_cu_651e3309_42114cuda3std3__45__cpo4cendE:
	.zero		1
	.type		_ZN39_INTERNAL_3be73fb0_4_k_cu_651e3309_42114cuda3std6ranges3__45__cpo4swapE,@object
	.size		_ZN39_INTERNAL_3be73fb0_4_k_cu_651e3309_42114cuda3std6ranges3__45__cpo4swapE,(.L_10 - _ZN39_INTERNAL_3be73fb0_4_k_cu_651e3309_42114cuda3std6ranges3__45__cpo4swapE)
_ZN39_INTERNAL_3be73fb0_4_k_cu_651e3309_42114cuda3std6ranges3__45__cpo4swapE:
	.zero		1
.L_10:


//--------------------- .nv.constant0._ZN7cutlass13device_kernelINS_4conv6kernel13ConvUniversalINS1_16ConvProblemShapeILNS1_8OperatorE2ELi3EEENS1_10collective14CollectiveConvINS1_47MainloopSm100TmaUmmaWarpSpecializedImplicitGemmILS5_2ELi34ELi3ELi1ELi2EN4cute5tupleIJNSA_1CILi1EEESD_SD_EEEEENSB_IJNSC_ILi64EEENSB_IJNSC_ILi128EEEEEENSB_IJNSC_ILi32EEEEEEEEENS_12float_e4m3_tESM_NSA_8TiledMMAINSA_8MMA_AtomIJNSA_10MMA_TraitsINSA_19SM100_MMA_F8F6F4_SSEJSM_SM_fSG_SH_NSA_17integral_constantINSA_4UMMA5MajorELST_1EEESU_NSR_INSS_7ScaleInELSV_0EEESW_EEEEEENSA_6LayoutISE_NSB_IJNSC_ILi0EEES10_S10_EEEEENSB_IJNSA_10UnderscoreES13_S13_EEEEENS7_6detail27Sm100ImplicitGemmTileTraitsINSA_13SM90_TMA_LOADENSA_14ComposedLayoutINSA_7SwizzleILi2ELi4ELi3EEENSA_18smem_ptr_flag_bitsILi8EEENSZ_INSB_IJSG_NSC_ILi8EEEEEENSB_IJSD_SG_EEEEEEEvEENS17_INSA_20SM90_TMA_LOAD_IM2COLENS19_INS1A_ILi3ELi4ELi3EEES1D_NSZ_INSB_IJSH_S1E_EEENSB_IJSD_SH_EEEEEEEvEEEENS_8epilogue10collective18CollectiveEpilogueINS1S_23Sm100TmaWarpSpecializedILi2ELi2ELi32ELb0ELb0EEEJSL_NSB_IJNSZ_ISG_SD_EES1X_EEESM_NSB_IJlNSB_IJSD_lllEEES10_EEESM_S20_NS1S_6fusion15FusionCallbacksIS1W_NS21_17LinearCombinationISM_fSM_fLNS_15FloatRoundStyleE2EEESL_S1Y_JEEENSA_5SM1004TMEM4LOAD26SM100_TMEM_LOAD_16dp32b32xES18_NS19_IS1B_S1D_NSZ_INSB_IJS1E_SG_EEENSB_IJSG_SD_EEEEEEENSA_39AutoVectorizingCopyWithAssumedAlignmentILi128EEENSA_14SM90_TMA_STOREES2E_S2G_S2G_EEEvvEEEEvNT_6ParamsE --------------------------
	.section	.nv.constant0._ZN7cutlass13device_kernelINS_4conv6kernel13ConvUniversalINS1_16ConvProblemShapeILNS1_8OperatorE2ELi3EEENS1_10collective14CollectiveConvINS1_47MainloopSm100TmaUmmaWarpSpecializedImplicitGemmILS5_2ELi34ELi3ELi1ELi2EN4cute5tupleIJNSA_1CILi1EEESD_SD_EEEEENSB_IJNSC_ILi64EEENSB_IJNSC_ILi128EEEEEENSB_IJNSC_ILi32EEEEEEEEENS_12float_e4m3_tESM_NSA_8TiledMMAINSA_8MMA_AtomIJNSA_10MMA_TraitsINSA_19SM100_MMA_F8F6F4_SSEJSM_SM_fSG_SH_NSA_17integral_constantINSA_4UMMA5MajorELST_1EEESU_NSR_INSS_7ScaleInELSV_0EEESW_EEEEEENSA_6LayoutISE_NSB_IJNSC_ILi0EEES10_S10_EEEEENSB_IJNSA_10UnderscoreES13_S13_EEEEENS7_6detail27Sm100ImplicitGemmTileTraitsINSA_13SM90_TMA_LOADENSA_14ComposedLayoutINSA_7SwizzleILi2ELi4ELi3EEENSA_18smem_ptr_flag_bitsILi8EEENSZ_INSB_IJSG_NSC_ILi8EEEEEENSB_IJSD_SG_EEEEEEEvEENS17_INSA_20SM90_TMA_LOAD_IM2COLENS19_INS1A_ILi3ELi4ELi3EEES1D_NSZ_INSB_IJSH_S1E_EEENSB_IJSD_SH_EEEEEEEvEEEENS_8epilogue10collective18CollectiveEpilogueINS1S_23Sm100TmaWarpSpecializedILi2ELi2ELi32ELb0ELb0EEEJSL_NSB_IJNSZ_ISG_SD_EES1X_EEESM_NSB_IJlNSB_IJSD_lllEEES10_EEESM_S20_NS1S_6fusion15FusionCallbacksIS1W_NS21_17LinearCombinationISM_fSM_fLNS_15FloatRoundStyleE2EEESL_S1Y_JEEENSA_5SM1004TMEM4LOAD26SM100_TMEM_LOAD_16dp32b32xES18_NS19_IS1B_S1D_NSZ_INSB_IJS1E_SG_EEENSB_IJSG_SD_EEEEEEENSA_39AutoVectorizingCopyWithAssumedAlignmentILi128EEENSA_14SM90_TMA_STOREES2E_S2G_S2G_EEEvvEEEEvNT_6ParamsE,"a",@progbits
	.sectionflags	@""
	.align	4
.nv.constant0._ZN7cutlass13device_kernelINS_4conv6kernel13ConvUniversalINS1_16ConvProblemShapeILNS1_8OperatorE2ELi3EEENS1_10collective14CollectiveConvINS1_47MainloopSm100TmaUmmaWarpSpecializedImplicitGemmILS5_2ELi34ELi3ELi1ELi2EN4cute5tupleIJNSA_1CILi1EEESD_SD_EEEEENSB_IJNSC_ILi64EEENSB_IJNSC_ILi128EEEEEENSB_IJNSC_ILi32EEEEEEEEENS_12float_e4m3_tESM_NSA_8TiledMMAINSA_8MMA_AtomIJNSA_10MMA_TraitsINSA_19SM100_MMA_F8F6F4_SSEJSM_SM_fSG_SH_NSA_17integral_constantINSA_4UMMA5MajorELST_1EEESU_NSR_INSS_7ScaleInELSV_0EEESW_EEEEEENSA_6LayoutISE_NSB_IJNSC_ILi0EEES10_S10_EEEEENSB_IJNSA_10UnderscoreES13_S13_EEEEENS7_6detail27Sm100ImplicitGemmTileTraitsINSA_13SM90_TMA_LOADENSA_14ComposedLayoutINSA_7SwizzleILi2ELi4ELi3EEENSA_18smem_ptr_flag_bitsILi8EEENSZ_INSB_IJSG_NSC_ILi8EEEEEENSB_IJSD_SG_EEEEEEEvEENS17_INSA_20SM90_TMA_LOAD_IM2COLENS19_INS1A_ILi3ELi4ELi3EEES1D_NSZ_INSB_IJSH_S1E_EEENSB_IJSD_SH_EEEEEEEvEEEENS_8epilogue10collective18CollectiveEpilogueINS1S_23Sm100TmaWarpSpecializedILi2ELi2ELi32ELb0ELb0EEEJSL_NSB_IJNSZ_ISG_SD_EES1X_EEESM_NSB_IJlNSB_IJSD_lllEEES10_EEESM_S20_NS1S_6fusion15FusionCallbacksIS1W_NS21_17LinearCombinationISM_fSM_fLNS_15FloatRoundStyleE2EEESL_S1Y_JEEENSA_5SM1004TMEM4LOAD26SM100_TMEM_LOAD_16dp32b32xES18_NS19_IS1B_S1D_NSZ_INSB_IJS1E_SG_EEENSB_IJSG_SD_EEEEEEENSA_39AutoVectorizingCopyWithAssumedAlignmentILi128EEENSA_14SM90_TMA_STOREES2E_S2G_S2G_EEEvvEEEEvNT_6ParamsE:
	.zero		3200


//--------------------- SYMBOLS --------------------------

	.type		.nv.reservedSmem.offset0,@object
	.size		.nv.reservedSmem.offset0,0x4
	.type		.nv.reservedSmem.cap,@object
	.size		.nv.reservedSmem.cap,0x4
	.type		__assertfail,@function
